	.target	sm_100a

	.elftype	@"ET_EXEC"


//--------------------- .note.nv.tkinfo           --------------------------
	.section	.note.nv.tkinfo,"",@"SHT_NOTE"
	.sectionflags	@"SHF_NOTE_NV_TKINFO"
	.tkinfo
        /*0018*/ 	.word	0x00000002
        /*0030*/ 	.string	""
        /*0030*/ 	.string	"ptxas"
        /*0030*/ 	.string	"Cuda compilation tools, release 13.0, V13.0.88"
        /*0030*/ 	.string	"Build cuda_13.0.r13.0/compiler.36424714_0"
        /*0030*/ 	.string	"-arch sm_100a -m 64 "



//--------------------- .note.nv.cuinfo           --------------------------
	.section	.note.nv.cuinfo,"",@"SHT_NOTE"
	.sectionflags	@"SHF_NOTE_NV_CUINFO"
        /*0018*/ 	.short	0x0002
        /*001a*/ 	.short	0x0064
        /*001c*/ 	.short	0x0082
	.zero		2


//--------------------- .nv.info                  --------------------------
	.section	.nv.info,"",@"SHT_CUDA_INFO"
	.align	4


	//----- nvinfo : EIATTR_REGCOUNT
	.align		4
        /*0000*/ 	.byte	0x04, 0x2f
        /*0002*/ 	.short	(.L_19 - .L_18)
	.align		4
.L_18:
        /*0004*/ 	.word	index@(_ZN7cutlass13device_kernelINS_4gemm6kernel13GemmUniversalIN4cute5tupleIJiiiiEEENS1_10collective13CollectiveMmaINS1_35MainloopSm100TmaUmmaWarpSpecializedILi9ELi2ELi4ENS5_IJNS4_1CILi4EEESB_NSA_ILi1EEEEEEEENS5_IJNSA_ILi256EEENSA_ILi64EEENSA_ILi32EEEEEENS_10tfloat32_tENS5_IJlSC_lEEESJ_SK_NS4_8TiledMMAINS4_8MMA_AtomIJNS4_23SM100_MMA_TF32_2x1SM_SSISJ_SJ_fLi256ELi64ELNS4_4UMMA5MajorE0ELSP_0ELNSO_7ScaleInE0ELSQ_0EEEEEENS4_6LayoutINS5_IJSC_SC_SC_EEENS5_IJNSA_ILi0EEESV_SV_EEEEENS5_IJNS4_10UnderscoreESY_SY_EEEEENS4_28SM100_TMA_2SM_LOAD_MULTICASTENS4_14ComposedLayoutINS4_7SwizzleILi3ELi4ELi3EEENS4_18smem_ptr_flag_bitsILi32EEENST_INS5_IJNSA_ILi8EEESH_EEENS5_IJSH_SC_EEEEEEEvNS4_8identityES11_S1B_vS1C_EENS_8epilogue10collective18CollectiveEpilogueINS1E_23Sm100TmaWarpSpecializedILi4ELi2ELi16ELb1ELb0EEEJNS5_IJNSA_ILi128EEESG_SH_EEENS5_IJNST_IS1J_SC_EENST_INSA_ILi16EEESC_EEEEESJ_SK_SJ_SK_NS1E_6fusion15FusionCallbacksIS1I_NS1P_17LinearCombinationISJ_fSJ_fLNS_15FloatRoundStyleE2EEES1K_S1O_JEEENS4_5SM1004TMEM4LOAD26SM100_TMEM_LOAD_32dp32b16xENS4_13SM90_TMA_LOADENS12_INS13_ILi2ELi4ELi3EEES16_NST_INS5_IJS17_S1M_EEENS5_IJS1M_SC_EEEEEEENS4_39AutoVectorizingCopyWithAssumedAlignmentILi128EEENS4_14SM90_TMA_STOREES24_S26_S26_EEEvvEEEEvNT_6ParamsE)
        /*0008*/ 	.word	0x0000004f


	//----- nvinfo : EIATTR_FRAME_SIZE
	.align		4
.L_19:
        /*000c*/ 	.byte	0x04, 0x11
        /*000e*/ 	.short	(.L_21 - .L_20)
	.align		4
.L_20:
        /*0010*/ 	.word	index@($__internal_2_$__cuda_sm10x_tcgen05_guardrail_trap_unallocated_columns_being_dealloced)
        /*0014*/ 	.word	0x00000000


	//----- nvinfo : EIATTR_FRAME_SIZE
	.align		4
.L_21:
        /*0018*/ 	.byte	0x04, 0x11
        /*001a*/ 	.short	(.L_23 - .L_22)
	.align		4
.L_22:
        /*001c*/ 	.word	index@($__internal_1_$__cuda_sm10x_tcgen05_guardrail_trap_phase_invalid_during_alloc)
        /*0020*/ 	.word	0x00000000


	//----- nvinfo : EIATTR_FRAME_SIZE
	.align		4
.L_23:
        /*0024*/ 	.byte	0x04, 0x11
        /*0026*/ 	.short	(.L_25 - .L_24)
	.align		4
.L_24:
        /*0028*/ 	.word	index@($__internal_0_$__cuda_sm10x_tcgen05_guardrail_trap_col_being_dealloced_not_returned_by_alloc)
        /*002c*/ 	.word	0x00000000


	//----- nvinfo : EIATTR_FRAME_SIZE
	.align		4
.L_25:
        /*0030*/ 	.byte	0x04, 0x11
        /*0032*/ 	.short	(.L_27 - .L_26)
	.align		4
.L_26:
        /*0034*/ 	.word	index@(_ZN7cutlass13device_kernelINS_4gemm6kernel13GemmUniversalIN4cute5tupleIJiiiiEEENS1_10collective13CollectiveMmaINS1_35MainloopSm100TmaUmmaWarpSpecializedILi9ELi2ELi4ENS5_IJNS4_1CILi4EEESB_NSA_ILi1EEEEEEEENS5_IJNSA_ILi256EEENSA_ILi64EEENSA_ILi32EEEEEENS_10tfloat32_tENS5_IJlSC_lEEESJ_SK_NS4_8TiledMMAINS4_8MMA_AtomIJNS4_23SM100_MMA_TF32_2x1SM_SSISJ_SJ_fLi256ELi64ELNS4_4UMMA5MajorE0ELSP_0ELNSO_7ScaleInE0ELSQ_0EEEEEENS4_6LayoutINS5_IJSC_SC_SC_EEENS5_IJNSA_ILi0EEESV_SV_EEEEENS5_IJNS4_10UnderscoreESY_SY_EEEEENS4_28SM100_TMA_2SM_LOAD_MULTICASTENS4_14ComposedLayoutINS4_7SwizzleILi3ELi4ELi3EEENS4_18smem_ptr_flag_bitsILi32EEENST_INS5_IJNSA_ILi8EEESH_EEENS5_IJSH_SC_EEEEEEEvNS4_8identityES11_S1B_vS1C_EENS_8epilogue10collective18CollectiveEpilogueINS1E_23Sm100TmaWarpSpecializedILi4ELi2ELi16ELb1ELb0EEEJNS5_IJNSA_ILi128EEESG_SH_EEENS5_IJNST_IS1J_SC_EENST_INSA_ILi16EEESC_EEEEESJ_SK_SJ_SK_NS1E_6fusion15FusionCallbacksIS1I_NS1P_17LinearCombinationISJ_fSJ_fLNS_15FloatRoundStyleE2EEES1K_S1O_JEEENS4_5SM1004TMEM4LOAD26SM100_TMEM_LOAD_32dp32b16xENS4_13SM90_TMA_LOADENS12_INS13_ILi2ELi4ELi3EEES16_NST_INS5_IJS17_S1M_EEENS5_IJS1M_SC_EEEEEEENS4_39AutoVectorizingCopyWithAssumedAlignmentILi128EEENS4_14SM90_TMA_STOREES24_S26_S26_EEEvvEEEEvNT_6ParamsE)
        /*0038*/ 	.word	0x00000000


	//----- nvinfo : EIATTR_MIN_STACK_SIZE
	.align		4
.L_27:
        /*003c*/ 	.byte	0x04, 0x12
        /*003e*/ 	.short	(.L_29 - .L_28)
	.align		4
.L_28:
        /*0040*/ 	.word	index@(_ZN7cutlass13device_kernelINS_4gemm6kernel13GemmUniversalIN4cute5tupleIJiiiiEEENS1_10collective13CollectiveMmaINS1_35MainloopSm100TmaUmmaWarpSpecializedILi9ELi2ELi4ENS5_IJNS4_1CILi4EEESB_NSA_ILi1EEEEEEEENS5_IJNSA_ILi256EEENSA_ILi64EEENSA_ILi32EEEEEENS_10tfloat32_tENS5_IJlSC_lEEESJ_SK_NS4_8TiledMMAINS4_8MMA_AtomIJNS4_23SM100_MMA_TF32_2x1SM_SSISJ_SJ_fLi256ELi64ELNS4_4UMMA5MajorE0ELSP_0ELNSO_7ScaleInE0ELSQ_0EEEEEENS4_6LayoutINS5_IJSC_SC_SC_EEENS5_IJNSA_ILi0EEESV_SV_EEEEENS5_IJNS4_10UnderscoreESY_SY_EEEEENS4_28SM100_TMA_2SM_LOAD_MULTICASTENS4_14ComposedLayoutINS4_7SwizzleILi3ELi4ELi3EEENS4_18smem_ptr_flag_bitsILi32EEENST_INS5_IJNSA_ILi8EEESH_EEENS5_IJSH_SC_EEEEEEEvNS4_8identityES11_S1B_vS1C_EENS_8epilogue10collective18CollectiveEpilogueINS1E_23Sm100TmaWarpSpecializedILi4ELi2ELi16ELb1ELb0EEEJNS5_IJNSA_ILi128EEESG_SH_EEENS5_IJNST_IS1J_SC_EENST_INSA_ILi16EEESC_EEEEESJ_SK_SJ_SK_NS1E_6fusion15FusionCallbacksIS1I_NS1P_17LinearCombinationISJ_fSJ_fLNS_15FloatRoundStyleE2EEES1K_S1O_JEEENS4_5SM1004TMEM4LOAD26SM100_TMEM_LOAD_32dp32b16xENS4_13SM90_TMA_LOADENS12_INS13_ILi2ELi4ELi3EEES16_NST_INS5_IJS17_S1M_EEENS5_IJS1M_SC_EEEEEEENS4_39AutoVectorizingCopyWithAssumedAlignmentILi128EEENS4_14SM90_TMA_STOREES24_S26_S26_EEEvvEEEEvNT_6ParamsE)
        /*0044*/ 	.word	0x00000000
.L_29:


//--------------------- .nv.compat                --------------------------
	.section	.nv.compat,"",@"SHT_CUDA_COMPAT_INFO"
	.align	4
        /*0000*/ 	.byte	0x02, 0x09, 0x01, 0x00, 0x02, 0x02, 0x02, 0x00, 0x02, 0x05, 0x05, 0x00, 0x03, 0x07, 0x01, 0x01
        /*0010*/ 	.byte	0x02, 0x03, 0x01, 0x00, 0x02, 0x06, 0x01, 0x00, 0x04, 0x0b, 0x08, 0x00, 0x09, 0x00, 0x00, 0x00
        /*0020*/ 	.byte	0x00, 0x00, 0x00, 0x00


//--------------------- .nv.info._ZN7cutlass13device_kernelINS_4gemm6kernel13GemmUniversalIN4cute5tupleIJiiiiEEENS1_10collective13CollectiveMmaINS1_35MainloopSm100TmaUmmaWarpSpecializedILi9ELi2ELi4ENS5_IJNS4_1CILi4EEESB_NSA_ILi1EEEEEEEENS5_IJNSA_ILi256EEENSA_ILi64EEENSA_ILi32EEEEEENS_10tfloat32_tENS5_IJlSC_lEEESJ_SK_NS4_8TiledMMAINS4_8MMA_AtomIJNS4_23SM100_MMA_TF32_2x1SM_SSISJ_SJ_fLi256ELi64ELNS4_4UMMA5MajorE0ELSP_0ELNSO_7ScaleInE0ELSQ_0EEEEEENS4_6LayoutINS5_IJSC_SC_SC_EEENS5_IJNSA_ILi0EEESV_SV_EEEEENS5_IJNS4_10UnderscoreESY_SY_EEEEENS4_28SM100_TMA_2SM_LOAD_MULTICASTENS4_14ComposedLayoutINS4_7SwizzleILi3ELi4ELi3EEENS4_18smem_ptr_flag_bitsILi32EEENST_INS5_IJNSA_ILi8EEESH_EEENS5_IJSH_SC_EEEEEEEvNS4_8identityES11_S1B_vS1C_EENS_8epilogue10collective18CollectiveEpilogueINS1E_23Sm100TmaWarpSpecializedILi4ELi2ELi16ELb1ELb0EEEJNS5_IJNSA_ILi128EEESG_SH_EEENS5_IJNST_IS1J_SC_EENST_INSA_ILi16EEESC_EEEEESJ_SK_SJ_SK_NS1E_6fusion15FusionCallbacksIS1I_NS1P_17LinearCombinationISJ_fSJ_fLNS_15FloatRoundStyleE2EEES1K_S1O_JEEENS4_5SM1004TMEM4LOAD26SM100_TMEM_LOAD_32dp32b16xENS4_13SM90_TMA_LOADENS12_INS13_ILi2ELi4ELi3EEES16_NST_INS5_IJS17_S1M_EEENS5_IJS1M_SC_EEEEEEENS4_39AutoVectorizingCopyWithAssumedAlignmentILi128EEENS4_14SM90_TMA_STOREES24_S26_S26_EEEvvEEEEvNT_6ParamsE --------------------------
	.section	.nv.info._ZN7cutlass13device_kernelINS_4gemm6kernel13GemmUniversalIN4cute5tupleIJiiiiEEENS1_10collective13CollectiveMmaINS1_35MainloopSm100TmaUmmaWarpSpecializedILi9ELi2ELi4ENS5_IJNS4_1CILi4EEESB_NSA_ILi1EEEEEEEENS5_IJNSA_ILi256EEENSA_ILi64EEENSA_ILi32EEEEEENS_10tfloat32_tENS5_IJlSC_lEEESJ_SK_NS4_8TiledMMAINS4_8MMA_AtomIJNS4_23SM100_MMA_TF32_2x1SM_SSISJ_SJ_fLi256ELi64ELNS4_4UMMA5MajorE0ELSP_0ELNSO_7ScaleInE0ELSQ_0EEEEEENS4_6LayoutINS5_IJSC_SC_SC_EEENS5_IJNSA_ILi0EEESV_SV_EEEEENS5_IJNS4_10UnderscoreESY_SY_EEEEENS4_28SM100_TMA_2SM_LOAD_MULTICASTENS4_14ComposedLayoutINS4_7SwizzleILi3ELi4ELi3EEENS4_18smem_ptr_flag_bitsILi32EEENST_INS5_IJNSA_ILi8EEESH_EEENS5_IJSH_SC_EEEEEEEvNS4_8identityES11_S1B_vS1C_EENS_8epilogue10collective18CollectiveEpilogueINS1E_23Sm100TmaWarpSpecializedILi4ELi2ELi16ELb1ELb0EEEJNS5_IJNSA_ILi128EEESG_SH_EEENS5_IJNST_IS1J_SC_EENST_INSA_ILi16EEESC_EEEEESJ_SK_SJ_SK_NS1E_6fusion15FusionCallbacksIS1I_NS1P_17LinearCombinationISJ_fSJ_fLNS_15FloatRoundStyleE2EEES1K_S1O_JEEENS4_5SM1004TMEM4LOAD26SM100_TMEM_LOAD_32dp32b16xENS4_13SM90_TMA_LOADENS12_INS13_ILi2ELi4ELi3EEES16_NST_INS5_IJS17_S1M_EEENS5_IJS1M_SC_EEEEEEENS4_39AutoVectorizingCopyWithAssumedAlignmentILi128EEENS4_14SM90_TMA_STOREES24_S26_S26_EEEvvEEEEvNT_6ParamsE,"",@"SHT_CUDA_INFO"
	.sectionflags	@""
	.align	4


	//----- nvinfo : EIATTR_CUDA_API_VERSION
	.align		4
        /*0000*/ 	.byte	0x04, 0x37
        /*0002*/ 	.short	(.L_31 - .L_30)
.L_30:
        /*0004*/ 	.word	0x00000082


	//----- nvinfo : EIATTR_KPARAM_INFO
	.align		4
.L_31:
        /*0008*/ 	.byte	0x04, 0x17
        /*000a*/ 	.short	(.L_33 - .L_32)
.L_32:
        /*000c*/ 	.word	0x00000000
        /*0010*/ 	.short	0x0000
        /*0012*/ 	.short	0x0000
        /*0014*/ 	.byte	0x00, 0xf0, 0x01, 0x20


	//----- nvinfo : EIATTR_AT_ENTRY_FRAGMENTS
	.align		4
.L_33:
        /*0018*/ 	.byte	0x04, 0x4f
        /*001a*/ 	.short	(.L_35 - .L_34)


	//   ....[0]....
.L_34:
        /*001c*/ 	.word	0x00000007


	//----- nvinfo : EIATTR_RESERVED_SMEM_USED
	.align		4
.L_35:
        /*0020*/ 	.byte	0x01, 0x41
	.zero		2


	//----- nvinfo : EIATTR_SPARSE_MMA_MASK
	.align		4
        /*0024*/ 	.byte	0x03, 0x50
        /*0026*/ 	.short	0x0000


	//----- nvinfo : EIATTR_TCGEN05_2CTA_USED
	.align		4
        /*0028*/ 	.byte	0x01, 0x52
	.zero		2


	//----- nvinfo : EIATTR_MAXREG_COUNT
	.align		4
        /*002c*/ 	.byte	0x03, 0x1b
        /*002e*/ 	.short	0x00ff


	//----- nvinfo : EIATTR_NUM_BARRIERS
	.align		4
        /*0030*/ 	.byte	0x02, 0x4c
        /*0032*/ 	.byte	0x07
	.zero		1


	//----- nvinfo : EIATTR_EXTERNS
	.align		4
        /*0034*/ 	.byte	0x04, 0x0f
        /*0036*/ 	.short	(.L_37 - .L_36)


	//   ....[0]....
	.align		4
.L_36:
        /*0038*/ 	.word	index@(__assertfail)


	//----- nvinfo : EIATTR_MERCURY_ISA_VERSION
	.align		4
.L_37:
        /*003c*/ 	.byte	0x03, 0x5f
        /*003e*/ 	.short	0x0101


	//----- nvinfo : EIATTR_INT_WARP_WIDE_INSTR_OFFSETS
	.align		4
        /*0040*/ 	.byte	0x04, 0x31
        /*0042*/ 	.short	(.L_39 - .L_38)


	//   ....[0]....
.L_38:
        /*0044*/ 	.word	0x00000e30


	//   ....[1]....
        /*0048*/ 	.word	0x00000ed0


	//   ....[2]....
        /*004c*/ 	.word	0x00004940


	//   ....[3]....
        /*0050*/ 	.word	0x00004970


	//   ....[4]....
        /*0054*/ 	.word	0x00004990


	//   ....[5]....
        /*0058*/ 	.word	0x00005500


	//   ....[6]....
        /*005c*/ 	.word	0x00005570


	//   ....[7]....
        /*0060*/ 	.word	0x00005640


	//   ....[8]....
        /*0064*/ 	.word	0x000056c0


	//   ....[9]....
        /*0068*/ 	.word	0x000057b0


	//   ....[10]....
        /*006c*/ 	.word	0x00005830


	//   ....[11]....
        /*0070*/ 	.word	0x00005910


	//   ....[12]....
        /*0074*/ 	.word	0x000059c0


	//----- nvinfo : EIATTR_COOP_GROUP_MASK_REGIDS
	.align		4
.L_39:
        /*0078*/ 	.byte	0x04, 0x29
        /*007a*/ 	.short	(.L_41 - .L_40)


	//   ....[0]....
.L_40:
        /*007c*/ 	.word	0xffffffff


	//   ....[1]....
        /*0080*/ 	.word	0xffffffff


	//   ....[2]....
        /*0084*/ 	.word	0xffffffff


	//   ....[3]....
        /*0088*/ 	.word	0xffffffff


	//   ....[4]....
        /*008c*/ 	.word	0xffffffff


	//   ....[5]....
        /*0090*/ 	.word	0xffffffff


	//   ....[6]....
        /*0094*/ 	.word	0xffffffff


	//   ....[7]....
        /*0098*/ 	.word	0xffffffff


	//   ....[8]....
        /*009c*/ 	.word	0xffffffff


	//   ....[9]....
        /*00a0*/ 	.word	0xffffffff


	//   ....[10]....
        /*00a4*/ 	.word	0xffffffff


	//   ....[11]....
        /*00a8*/ 	.word	0xffffffff


	//   ....[12]....
        /*00ac*/ 	.word	0xffffffff


	//   ....[13]....
        /*00b0*/ 	.word	0xffffffff


	//----- nvinfo : EIATTR_COOP_GROUP_INSTR_OFFSETS
	.align		4
.L_41:
        /*00b4*/ 	.byte	0x04, 0x28
        /*00b6*/ 	.short	(.L_43 - .L_42)


	//   ....[0]....
.L_42:
        /*00b8*/ 	.word	0x000000b0


	//   ....[1]....
        /*00bc*/ 	.word	0x00000510


	//   ....[2]....
        /*00c0*/ 	.word	0x000007a0


	//   ....[3]....
        /*00c4*/ 	.word	0x00000930


	//   ....[4]....
        /*00c8*/ 	.word	0x00000a20


	//   ....[5]....
        /*00cc*/ 	.word	0x00000b80


	//   ....[6]....
        /*00d0*/ 	.word	0x00000d10


	//   ....[7]....
        /*00d4*/ 	.word	0x00000f50


	//   ....[8]....
        /*00d8*/ 	.word	0x000025a0


	//   ....[9]....
        /*00dc*/ 	.word	0x00003720


	//   ....[10]....
        /*00e0*/ 	.word	0x00003bf0


	//   ....[11]....
        /*00e4*/ 	.word	0x00003c20


	//   ....[12]....
        /*00e8*/ 	.word	0x00004840


	//   ....[13]....
        /*00ec*/ 	.word	0x00004a50


	//----- nvinfo : EIATTR_VRC_CTA_INIT_COUNT
	.align		4
.L_43:
        /*00f0*/ 	.byte	0x02, 0x4a
        /*00f2*/ 	.byte	0x80
	.zero		1


	//----- nvinfo : EIATTR_SYSCALL_OFFSETS
	.align		4
        /*00f4*/ 	.byte	0x04, 0x46
        /*00f6*/ 	.short	(.L_45 - .L_44)


	//   ....[0]....
.L_44:
        /*00f8*/ 	.word	0x00006610


	//   ....[1]....
        /*00fc*/ 	.word	0x00006700


	//   ....[2]....
        /*0100*/ 	.word	0x00006e60


	//   ....[3]....
        /*0104*/ 	.word	0x000077e0


	//   ....[4]....
        /*0108*/ 	.word	0x00008140


	//   ....[5]....
        /*010c*/ 	.word	0x00008a90


	//----- nvinfo : EIATTR_MBARRIER_INSTR_OFFSETS
	.align		4
.L_45:
        /*0110*/ 	.byte	0x04, 0x39
        /*0112*/ 	.short	(.L_47 - .L_46)


	//   ....[0]....
.L_46:
        /*0114*/ 	.word	0x00000660
        /*0118*/ 	.word	0x000000ff
        /*011c*/ 	.word	0x00000000
        /*0120*/ 	.short	0x0100
        /*0122*/ 	.byte	0x04
	.zero		1


	//   ....[1]....
        /*0124*/ 	.word	0x00000670
        /*0128*/ 	.word	0x000000ff
        /*012c*/ 	.word	0x00000048
        /*0130*/ 	.short	0x0100
        /*0132*/ 	.byte	0x04
	.zero		1


	//   ....[2]....
        /*0134*/ 	.word	0x00000680
        /*0138*/ 	.word	0x000000ff
        /*013c*/ 	.word	0x00000008
        /*0140*/ 	.short	0x0100
        /*0142*/ 	.byte	0x04
	.zero		1


	//   ....[3]....
        /*0144*/ 	.word	0x00000690
        /*0148*/ 	.word	0x000000ff
        /*014c*/ 	.word	0x00000050
        /*0150*/ 	.short	0x0100
        /*0152*/ 	.byte	0x04
	.zero		1


	//   ....[4]....
        /*0154*/ 	.word	0x000006a0
        /*0158*/ 	.word	0x000000ff
        /*015c*/ 	.word	0x00000010
        /*0160*/ 	.short	0x0100
        /*0162*/ 	.byte	0x04
	.zero		1


	//   ....[5]....
        /*0164*/ 	.word	0x000006b0
        /*0168*/ 	.word	0x000000ff
        /*016c*/ 	.word	0x00000058
        /*0170*/ 	.short	0x0100
        /*0172*/ 	.byte	0x04
	.zero		1


	//   ....[6]....
        /*0174*/ 	.word	0x000006c0
        /*0178*/ 	.word	0x000000ff
        /*017c*/ 	.word	0x00000018
        /*0180*/ 	.short	0x0100
        /*0182*/ 	.byte	0x04
	.zero		1


	//   ....[7]....
        /*0184*/ 	.word	0x000006d0
        /*0188*/ 	.word	0x000000ff
        /*018c*/ 	.word	0x00000060
        /*0190*/ 	.short	0x0100
        /*0192*/ 	.byte	0x04
	.zero		1


	//   ....[8]....
        /*0194*/ 	.word	0x000006e0
        /*0198*/ 	.word	0x000000ff
        /*019c*/ 	.word	0x00000020
        /*01a0*/ 	.short	0x0100
        /*01a2*/ 	.byte	0x04
	.zero		1


	//   ....[9]....
        /*01a4*/ 	.word	0x000006f0
        /*01a8*/ 	.word	0x000000ff
        /*01ac*/ 	.word	0x00000068
        /*01b0*/ 	.short	0x0100
        /*01b2*/ 	.byte	0x04
	.zero		1


	//   ....[10]....
        /*01b4*/ 	.word	0x00000700
        /*01b8*/ 	.word	0x000000ff
        /*01bc*/ 	.word	0x00000028
        /*01c0*/ 	.short	0x0100
        /*01c2*/ 	.byte	0x04
	.zero		1


	//   ....[11]....
        /*01c4*/ 	.word	0x00000710
        /*01c8*/ 	.word	0x000000ff
        /*01cc*/ 	.word	0x00000070
        /*01d0*/ 	.short	0x0100
        /*01d2*/ 	.byte	0x04
	.zero		1


	//   ....[12]....
        /*01d4*/ 	.word	0x00000720
        /*01d8*/ 	.word	0x000000ff
        /*01dc*/ 	.word	0x00000030
        /*01e0*/ 	.short	0x0100
        /*01e2*/ 	.byte	0x04
	.zero		1


	//   ....[13]....
        /*01e4*/ 	.word	0x00000730
        /*01e8*/ 	.word	0x000000ff
        /*01ec*/ 	.word	0x00000078
        /*01f0*/ 	.short	0x0100
        /*01f2*/ 	.byte	0x04
	.zero		1


	//   ....[14]....
        /*01f4*/ 	.word	0x00000740
        /*01f8*/ 	.word	0x000000ff
        /*01fc*/ 	.word	0x00000038
        /*0200*/ 	.short	0x0100
        /*0202*/ 	.byte	0x04
	.zero		1


	//   ....[15]....
        /*0204*/ 	.word	0x00000750
        /*0208*/ 	.word	0x000000ff
        /*020c*/ 	.word	0x00000080
        /*0210*/ 	.short	0x0100
        /*0212*/ 	.byte	0x04
	.zero		1


	//   ....[16]....
        /*0214*/ 	.word	0x00000760
        /*0218*/ 	.word	0x000000ff
        /*021c*/ 	.word	0x00000040
        /*0220*/ 	.short	0x0100
        /*0222*/ 	.byte	0x04
	.zero		1


	//   ....[17]....
        /*0224*/ 	.word	0x00000770
        /*0228*/ 	.word	0x000000ff
        /*022c*/ 	.word	0x00000088
        /*0230*/ 	.short	0x0100
        /*0232*/ 	.byte	0x04
	.zero		1


	//   ....[18]....
        /*0234*/ 	.word	0x000008a0
        /*0238*/ 	.word	0x000000ff
        /*023c*/ 	.word	0x00000090
        /*0240*/ 	.short	0x0100
        /*0242*/ 	.byte	0x04
	.zero		1


	//   ....[19]....
        /*0244*/ 	.word	0x000008b0
        /*0248*/ 	.word	0x000000ff
        /*024c*/ 	.word	0x000000b0
        /*0250*/ 	.short	0x0100
        /*0252*/ 	.byte	0x04
	.zero		1


	//   ....[20]....
        /*0254*/ 	.word	0x000008c0
        /*0258*/ 	.word	0x000000ff
        /*025c*/ 	.word	0x00000098
        /*0260*/ 	.short	0x0100
        /*0262*/ 	.byte	0x04
	.zero		1


	//   ....[21]....
        /*0264*/ 	.word	0x000008d0
        /*0268*/ 	.word	0x000000ff
        /*026c*/ 	.word	0x000000b8
        /*0270*/ 	.short	0x0100
        /*0272*/ 	.byte	0x04
	.zero		1


	//   ....[22]....
        /*0274*/ 	.word	0x000008e0
        /*0278*/ 	.word	0x000000ff
        /*027c*/ 	.word	0x000000a0
        /*0280*/ 	.short	0x0100
        /*0282*/ 	.byte	0x04
	.zero		1


	//   ....[23]....
        /*0284*/ 	.word	0x000008f0
        /*0288*/ 	.word	0x000000ff
        /*028c*/ 	.word	0x000000c0
        /*0290*/ 	.short	0x0100
        /*0292*/ 	.byte	0x04
	.zero		1


	//   ....[24]....
        /*0294*/ 	.word	0x00000900
        /*0298*/ 	.word	0x000000ff
        /*029c*/ 	.word	0x000000a8
        /*02a0*/ 	.short	0x0100
        /*02a2*/ 	.byte	0x04
	.zero		1


	//   ....[25]....
        /*02a4*/ 	.word	0x00000910
        /*02a8*/ 	.word	0x000000ff
        /*02ac*/ 	.word	0x000000c8
        /*02b0*/ 	.short	0x0100
        /*02b2*/ 	.byte	0x04
	.zero		1


	//   ....[26]....
        /*02b4*/ 	.word	0x000009f0
        /*02b8*/ 	.word	0x000000ff
        /*02bc*/ 	.word	0x000000d0
        /*02c0*/ 	.short	0x0100
        /*02c2*/ 	.byte	0x06
	.zero		1


	//   ....[27]....
        /*02c4*/ 	.word	0x00000a00
        /*02c8*/ 	.word	0x000000ff
        /*02cc*/ 	.word	0x000000d8
        /*02d0*/ 	.short	0x0100
        /*02d2*/ 	.byte	0x06
	.zero		1


	//   ....[28]....
        /*02d4*/ 	.word	0x00000b30
        /*02d8*/ 	.word	0x000000ff
        /*02dc*/ 	.word	0x000000e0
        /*02e0*/ 	.short	0x0100
        /*02e2*/ 	.byte	0x06
	.zero		1


	//   ....[29]....
        /*02e4*/ 	.word	0x00000b40
        /*02e8*/ 	.word	0x000000ff
        /*02ec*/ 	.word	0x000000f0
        /*02f0*/ 	.short	0x0100
        /*02f2*/ 	.byte	0x06
	.zero		1


	//   ....[30]....
        /*02f4*/ 	.word	0x00000b50
        /*02f8*/ 	.word	0x000000ff
        /*02fc*/ 	.word	0x000000e8
        /*0300*/ 	.short	0x0100
        /*0302*/ 	.byte	0x06
	.zero		1


	//   ....[31]....
        /*0304*/ 	.word	0x00000b60
        /*0308*/ 	.word	0x000000ff
        /*030c*/ 	.word	0x000000f8
        /*0310*/ 	.short	0x0100
        /*0312*/ 	.byte	0x06
	.zero		1


	//   ....[32]....
        /*0314*/ 	.word	0x00000c80
        /*0318*/ 	.word	0x000000ff
        /*031c*/ 	.word	0x00000100
        /*0320*/ 	.short	0x0100
        /*0322*/ 	.byte	0x04
	.zero		1


	//   ....[33]....
        /*0324*/ 	.word	0x00000c90
        /*0328*/ 	.word	0x000000ff
        /*032c*/ 	.word	0x00000120
        /*0330*/ 	.short	0x0100
        /*0332*/ 	.byte	0x04
	.zero		1


	//   ....[34]....
        /*0334*/ 	.word	0x00000ca0
        /*0338*/ 	.word	0x000000ff
        /*033c*/ 	.word	0x00000108
        /*0340*/ 	.short	0x0100
        /*0342*/ 	.byte	0x04
	.zero		1


	//   ....[35]....
        /*0344*/ 	.word	0x00000cb0
        /*0348*/ 	.word	0x000000ff
        /*034c*/ 	.word	0x00000128
        /*0350*/ 	.short	0x0100
        /*0352*/ 	.byte	0x04
	.zero		1


	//   ....[36]....
        /*0354*/ 	.word	0x00000cc0
        /*0358*/ 	.word	0x000000ff
        /*035c*/ 	.word	0x00000110
        /*0360*/ 	.short	0x0100
        /*0362*/ 	.byte	0x04
	.zero		1


	//   ....[37]....
        /*0364*/ 	.word	0x00000cd0
        /*0368*/ 	.word	0x000000ff
        /*036c*/ 	.word	0x00000130
        /*0370*/ 	.short	0x0100
        /*0372*/ 	.byte	0x04
	.zero		1


	//   ....[38]....
        /*0374*/ 	.word	0x00000ce0
        /*0378*/ 	.word	0x000000ff
        /*037c*/ 	.word	0x00000118
        /*0380*/ 	.short	0x0100
        /*0382*/ 	.byte	0x04
	.zero		1


	//   ....[39]....
        /*0384*/ 	.word	0x00000cf0
        /*0388*/ 	.word	0x000000ff
        /*038c*/ 	.word	0x00000138
        /*0390*/ 	.short	0x0100
        /*0392*/ 	.byte	0x04
	.zero		1


	//   ....[40]....
        /*0394*/ 	.word	0x00000de0
        /*0398*/ 	.word	0x000000ff
        /*039c*/ 	.word	0x00000140
        /*03a0*/ 	.short	0x0100
        /*03a2*/ 	.byte	0x04
	.zero		1


	//   ....[41]....
        /*03a4*/ 	.word	0x00000df0
        /*03a8*/ 	.word	0x000000ff
        /*03ac*/ 	.word	0x00000150
        /*03b0*/ 	.short	0x0100
        /*03b2*/ 	.byte	0x04
	.zero		1


	//   ....[42]....
        /*03b4*/ 	.word	0x00000e00
        /*03b8*/ 	.word	0x000000ff
        /*03bc*/ 	.word	0x00000148
        /*03c0*/ 	.short	0x0100
        /*03c2*/ 	.byte	0x04
	.zero		1


	//   ....[43]....
        /*03c4*/ 	.word	0x00000e10
        /*03c8*/ 	.word	0x000000ff
        /*03cc*/ 	.word	0x00000158
        /*03d0*/ 	.short	0x0100
        /*03d2*/ 	.byte	0x04
	.zero		1


	//   ....[44]....
        /*03d4*/ 	.word	0x00000f10
        /*03d8*/ 	.word	0x000000ff
        /*03dc*/ 	.word	0x00000160
        /*03e0*/ 	.short	0x0100
        /*03e2*/ 	.byte	0x06
	.zero		1


	//   ....[45]....
        /*03e4*/ 	.word	0x00001dc0
        /*03e8*/ 	.word	0x00000000
        /*03ec*/ 	.word	0x00000150
        /*03f0*/ 	.short	0x010a
        /*03f2*/ 	.byte	0xff
	.zero		1


	//   ....[46]....
        /*03f4*/ 	.word	0x00001df0
        /*03f8*/ 	.word	0x00000000
        /*03fc*/ 	.word	0x00000140
        /*0400*/ 	.short	0x0101
        /*0402*/ 	.byte	0xff
	.zero		1


	//   ....[47]....
        /*0404*/ 	.word	0x00001e90
        /*0408*/ 	.word	0x000000ff
        /*040c*/ 	.word	0x00000048
        /*0410*/ 	.short	0x010a
        /*0412*/ 	.byte	0x04
	.zero		1


	//   ....[48]....
        /*0414*/ 	.word	0x00001f60
        /*0418*/ 	.word	0x000000ff
        /*041c*/ 	.word	0x00000048
        /*0420*/ 	.short	0x010a
        /*0422*/ 	.byte	0x21
	.zero		1


	//   ....[49]....
        /*0424*/ 	.word	0x00002110
        /*0428*/ 	.word	0x000000ff
        /*042c*/ 	.word	0x00000048
        /*0430*/ 	.short	0x010a
        /*0432*/ 	.byte	0x05
	.zero		1


	//   ....[50]....
        /*0434*/ 	.word	0x00002250
        /*0438*/ 	.word	0x000000ff
        /*043c*/ 	.word	0x000000d8
        /*0440*/ 	.short	0x0101
        /*0442*/ 	.byte	0x15
	.zero		1


	//   ....[51]....
        /*0444*/ 	.word	0x00002270
        /*0448*/ 	.word	0x000000ff
        /*044c*/ 	.word	0x00000048
        /*0450*/ 	.short	0x010a
        /*0452*/ 	.byte	0x04
	.zero		1


	//   ....[52]....
        /*0454*/ 	.word	0x000022f0
        /*0458*/ 	.word	0x000000ff
        /*045c*/ 	.word	0x00000048
        /*0460*/ 	.short	0x010a
        /*0462*/ 	.byte	0x11
	.zero		1


	//   ....[53]....
        /*0464*/ 	.word	0x00002480
        /*0468*/ 	.word	0x000000ff
        /*046c*/ 	.word	0x00000048
        /*0470*/ 	.short	0x010a
        /*0472*/ 	.byte	0x05
	.zero		1


	//   ....[54]....
        /*0474*/ 	.word	0x000025d0
        /*0478*/ 	.word	0x00000003
        /*047c*/ 	.word	0x000000e0
        /*0480*/ 	.short	0x010a
        /*0482*/ 	.byte	0xff
	.zero		1


	//   ....[55]....
        /*0484*/ 	.word	0x00002720
        /*0488*/ 	.word	0x00000000
        /*048c*/ 	.word	0x00000000
        /*0490*/ 	.short	0x0101
        /*0492*/ 	.byte	0xff
	.zero		1


	//   ....[56]....
        /*0494*/ 	.word	0x00002cd0
        /*0498*/ 	.word	0x000000ff
        /*049c*/ 	.word	0x00000000
        /*04a0*/ 	.short	0x010a
        /*04a2*/ 	.byte	0x04
	.zero		1


	//   ....[57]....
        /*04a4*/ 	.word	0x00002d60
        /*04a8*/ 	.word	0x000000ff
        /*04ac*/ 	.word	0x00000000
        /*04b0*/ 	.short	0x010a
        /*04b2*/ 	.byte	0x05
	.zero		1


	//   ....[58]....
        /*04b4*/ 	.word	0x00002df0
        /*04b8*/ 	.word	0x000000ff
        /*04bc*/ 	.word	0x00000000
        /*04c0*/ 	.short	0x010a
        /*04c2*/ 	.byte	0x05
	.zero		1


	//   ....[59]....
        /*04c4*/ 	.word	0x00002e80
        /*04c8*/ 	.word	0x000000ff
        /*04cc*/ 	.word	0x00000000
        /*04d0*/ 	.short	0x010a
        /*04d2*/ 	.byte	0x05
	.zero		1


	//   ....[60]....
        /*04d4*/ 	.word	0x00002f10
        /*04d8*/ 	.word	0x000000ff
        /*04dc*/ 	.word	0x00000000
        /*04e0*/ 	.short	0x010a
        /*04e2*/ 	.byte	0x05
	.zero		1


	//   ....[61]....
        /*04e4*/ 	.word	0x00002fa0
        /*04e8*/ 	.word	0x000000ff
        /*04ec*/ 	.word	0x00000000
        /*04f0*/ 	.short	0x010a
        /*04f2*/ 	.byte	0x05
	.zero		1


	//   ....[62]....
        /*04f4*/ 	.word	0x00003030
        /*04f8*/ 	.word	0x000000ff
        /*04fc*/ 	.word	0x00000000
        /*0500*/ 	.short	0x010a
        /*0502*/ 	.byte	0x05
	.zero		1


	//   ....[63]....
        /*0504*/ 	.word	0x000030c0
        /*0508*/ 	.word	0x000000ff
        /*050c*/ 	.word	0x00000000
        /*0510*/ 	.short	0x010a
        /*0512*/ 	.byte	0x05
	.zero		1


	//   ....[64]....
        /*0514*/ 	.word	0x00003160
        /*0518*/ 	.word	0x00000000
        /*051c*/ 	.word	0x00000000
        /*0520*/ 	.short	0x010a
        /*0522*/ 	.byte	0xff
	.zero		1


	//   ....[65]....
        /*0524*/ 	.word	0x00003280
        /*0528*/ 	.word	0x00000002
        /*052c*/ 	.word	0x00000140
        /*0530*/ 	.short	0x010a
        /*0532*/ 	.byte	0xff
	.zero		1


	//   ....[66]....
        /*0534*/ 	.word	0x000032f0
        /*0538*/ 	.word	0x00000002
        /*053c*/ 	.word	0x00000000
        /*0540*/ 	.short	0x0101
        /*0542*/ 	.byte	0xff
	.zero		1


	//   ....[67]....
        /*0544*/ 	.word	0x00003310
        /*0548*/ 	.word	0x000000ff
        /*054c*/ 	.word	0x000000f0
        /*0550*/ 	.short	0x010a
        /*0552*/ 	.byte	0x04
	.zero		1


	//   ....[68]....
        /*0554*/ 	.word	0x00003430
        /*0558*/ 	.word	0x00000002
        /*055c*/ 	.word	0x000000e0
        /*0560*/ 	.short	0x010a
        /*0562*/ 	.byte	0xff
	.zero		1


	//   ....[69]....
        /*0564*/ 	.word	0x00003530
        /*0568*/ 	.word	0x00000002
        /*056c*/ 	.word	0x00000000
        /*0570*/ 	.short	0x0101
        /*0572*/ 	.byte	0xff
	.zero		1


	//   ....[70]....
        /*0574*/ 	.word	0x000035c0
        /*0578*/ 	.word	0x000000ff
        /*057c*/ 	.word	0x000000f0
        /*0580*/ 	.short	0x0106
        /*0582*/ 	.byte	0x04
	.zero		1


	//   ....[71]....
        /*0584*/ 	.word	0x000035e0
        /*0588*/ 	.word	0x000000ff
        /*058c*/ 	.word	0x000000f0
        /*0590*/ 	.short	0x010a
        /*0592*/ 	.byte	0x04
	.zero		1


	//   ....[72]....
        /*0594*/ 	.word	0x00003670
        /*0598*/ 	.word	0x000000ff
        /*059c*/ 	.word	0x000000f0
        /*05a0*/ 	.short	0x0106
        /*05a2*/ 	.byte	0x07
	.zero		1


	//   ....[73]....
        /*05a4*/ 	.word	0x000036b0
        /*05a8*/ 	.word	0x00000000
        /*05ac*/ 	.word	0x000000f0
        /*05b0*/ 	.short	0x010a
        /*05b2*/ 	.byte	0xff
	.zero		1


	//   ....[74]....
        /*05b4*/ 	.word	0x000038f0
        /*05b8*/ 	.word	0x000000ff
        /*05bc*/ 	.word	0x00000008
        /*05c0*/ 	.short	0x010a
        /*05c2*/ 	.byte	0x05
	.zero		1


	//   ....[75]....
        /*05c4*/ 	.word	0x00003910
        /*05c8*/ 	.word	0x000000ff
        /*05cc*/ 	.word	0x00000008
        /*05d0*/ 	.short	0x010a
        /*05d2*/ 	.byte	0x05
	.zero		1


	//   ....[76]....
        /*05d4*/ 	.word	0x00003aa0
        /*05d8*/ 	.word	0x000000ff
        /*05dc*/ 	.word	0x00000008
        /*05e0*/ 	.short	0x010a
        /*05e2*/ 	.byte	0x05
	.zero		1


	//   ....[77]....
        /*05e4*/ 	.word	0x00003ac0
        /*05e8*/ 	.word	0x000000ff
        /*05ec*/ 	.word	0x00000008
        /*05f0*/ 	.short	0x010a
        /*05f2*/ 	.byte	0x05
	.zero		1


	//   ....[78]....
        /*05f4*/ 	.word	0x00003b80
        /*05f8*/ 	.word	0x000000ff
        /*05fc*/ 	.word	0x00000000
        /*0600*/ 	.short	0x0101
        /*0602*/ 	.byte	0x04
	.zero		1


	//   ....[79]....
        /*0604*/ 	.word	0x00003ec0
        /*0608*/ 	.word	0x00000000
        /*060c*/ 	.word	0x000000e0
        /*0610*/ 	.short	0x010a
        /*0612*/ 	.byte	0xff
	.zero		1


	//   ....[80]....
        /*0614*/ 	.word	0x00003f80
        /*0618*/ 	.word	0x00000000
        /*061c*/ 	.word	0x00000000
        /*0620*/ 	.short	0x0101
        /*0622*/ 	.byte	0xff
	.zero		1


	//   ....[81]....
        /*0624*/ 	.word	0x00004040
        /*0628*/ 	.word	0x000000ff
        /*062c*/ 	.word	0x00000000
        /*0630*/ 	.short	0x010a
        /*0632*/ 	.byte	0x04
	.zero		1


	//   ....[82]....
        /*0634*/ 	.word	0x00004050
        /*0638*/ 	.word	0x000000ff
        /*063c*/ 	.word	0x00000120
        /*0640*/ 	.short	0x010a
        /*0642*/ 	.byte	0x1f
	.zero		1


	//   ....[83]....
        /*0644*/ 	.word	0x00004100
        /*0648*/ 	.word	0x000000ff
        /*064c*/ 	.word	0x00000000
        /*0650*/ 	.short	0x010a
        /*0652*/ 	.byte	0x05
	.zero		1


	//   ....[84]....
        /*0654*/ 	.word	0x00004230
        /*0658*/ 	.word	0x000000ff
        /*065c*/ 	.word	0x00000000
        /*0660*/ 	.short	0x010a
        /*0662*/ 	.byte	0x04
	.zero		1


	//   ....[85]....
        /*0664*/ 	.word	0x00004530
        /*0668*/ 	.word	0x000000ff
        /*066c*/ 	.word	0x00000000
        /*0670*/ 	.short	0x010a
        /*0672*/ 	.byte	0x04
	.zero		1


	//   ....[86]....
        /*0674*/ 	.word	0x000045c0
        /*0678*/ 	.word	0x000000ff
        /*067c*/ 	.word	0x00000000
        /*0680*/ 	.short	0x010a
        /*0682*/ 	.byte	0x05
	.zero		1


	//   ....[87]....
        /*0684*/ 	.word	0x00004650
        /*0688*/ 	.word	0x000000ff
        /*068c*/ 	.word	0x00000000
        /*0690*/ 	.short	0x010a
        /*0692*/ 	.byte	0x05
	.zero		1


	//   ....[88]....
        /*0694*/ 	.word	0x000046f0
        /*0698*/ 	.word	0x00000000
        /*069c*/ 	.word	0x00000000
        /*06a0*/ 	.short	0x010a
        /*06a2*/ 	.byte	0xff
	.zero		1


	//   ....[89]....
        /*06a4*/ 	.word	0x00004730
        /*06a8*/ 	.word	0x00000000
        /*06ac*/ 	.word	0x00000000
        /*06b0*/ 	.short	0x010a
        /*06b2*/ 	.byte	0xff
	.zero		1


	//   ....[90]....
        /*06b4*/ 	.word	0x000047a0
        /*06b8*/ 	.word	0x000000ff
        /*06bc*/ 	.word	0x00000000
        /*06c0*/ 	.short	0x0101
        /*06c2*/ 	.byte	0x04
	.zero		1


	//   ....[91]....
        /*06c4*/ 	.word	0x000047e0
        /*06c8*/ 	.word	0x000000ff
        /*06cc*/ 	.word	0x00000160
        /*06d0*/ 	.short	0x010a
        /*06d2*/ 	.byte	0x1a
	.zero		1


	//   ....[92]....
        /*06d4*/ 	.word	0x00004830
        /*06d8*/ 	.word	0x000000ff
        /*06dc*/ 	.word	0x00000000
        /*06e0*/ 	.short	0x0101
        /*06e2*/ 	.byte	0x04
	.zero		1


	//   ....[93]....
        /*06e4*/ 	.word	0x00004d00
        /*06e8*/ 	.word	0x0000000c
        /*06ec*/ 	.word	0x000000e0
        /*06f0*/ 	.short	0x010a
        /*06f2*/ 	.byte	0xff
	.zero		1


	//   ....[94]....
        /*06f4*/ 	.word	0x00004e70
        /*06f8*/ 	.word	0x00000000
        /*06fc*/ 	.word	0x00000000
        /*0700*/ 	.short	0x0101
        /*0702*/ 	.byte	0xff
	.zero		1


	//   ....[95]....
        /*0704*/ 	.word	0x00005300
        /*0708*/ 	.word	0x000000ff
        /*070c*/ 	.word	0x000000d8
        /*0710*/ 	.short	0x010a
        /*0712*/ 	.byte	0x15
	.zero		1


	//   ....[96]....
        /*0714*/ 	.word	0x00005480
        /*0718*/ 	.word	0x000000ff
        /*071c*/ 	.word	0x000000b0
        /*0720*/ 	.short	0x010a
        /*0722*/ 	.byte	0x15
	.zero		1


	//   ....[97]....
        /*0724*/ 	.word	0x000055f0
        /*0728*/ 	.word	0x000000ff
        /*072c*/ 	.word	0x00000090
        /*0730*/ 	.short	0x010b
        /*0732*/ 	.byte	0x15
	.zero		1


	//   ....[98]....
        /*0734*/ 	.word	0x00005600
        /*0738*/ 	.word	0x000000ff
        /*073c*/ 	.word	0x00000000
        /*0740*/ 	.short	0x0101
        /*0742*/ 	.byte	0x28
	.zero		1


	//   ....[99]....
        /*0744*/ 	.word	0x00005610
        /*0748*/ 	.word	0x000000ff
        /*074c*/ 	.word	0x000000b8
        /*0750*/ 	.short	0x010a
        /*0752*/ 	.byte	0x15
	.zero		1


	//   ....[100]....
        /*0754*/ 	.word	0x00005760
        /*0758*/ 	.word	0x000000ff
        /*075c*/ 	.word	0x00000098
        /*0760*/ 	.short	0x010b
        /*0762*/ 	.byte	0x15
	.zero		1


	//   ....[101]....
        /*0764*/ 	.word	0x00005770
        /*0768*/ 	.word	0x000000ff
        /*076c*/ 	.word	0x00000000
        /*0770*/ 	.short	0x0101
        /*0772*/ 	.byte	0x27
	.zero		1


	//   ....[102]....
        /*0774*/ 	.word	0x00005780
        /*0778*/ 	.word	0x000000ff
        /*077c*/ 	.word	0x000000c0
        /*0780*/ 	.short	0x010a
        /*0782*/ 	.byte	0x15
	.zero		1


	//   ....[103]....
        /*0784*/ 	.word	0x000058c0
        /*0788*/ 	.word	0x000000ff
        /*078c*/ 	.word	0x000000a0
        /*0790*/ 	.short	0x010b
        /*0792*/ 	.byte	0x15
	.zero		1


	//   ....[104]....
        /*0794*/ 	.word	0x000058d0
        /*0798*/ 	.word	0x000000ff
        /*079c*/ 	.word	0x00000000
        /*07a0*/ 	.short	0x0101
        /*07a2*/ 	.byte	0x34
	.zero		1


	//   ....[105]....
        /*07a4*/ 	.word	0x000058e0
        /*07a8*/ 	.word	0x000000ff
        /*07ac*/ 	.word	0x000000c8
        /*07b0*/ 	.short	0x010a
        /*07b2*/ 	.byte	0x15
	.zero		1


	//   ....[106]....
        /*07b4*/ 	.word	0x00005ad0
        /*07b8*/ 	.word	0x000000ff
        /*07bc*/ 	.word	0x000000a8
        /*07c0*/ 	.short	0x010b
        /*07c2*/ 	.byte	0x15
	.zero		1


	//   ....[107]....
        /*07c4*/ 	.word	0x00005ae0
        /*07c8*/ 	.word	0x000000ff
        /*07cc*/ 	.word	0x00000000
        /*07d0*/ 	.short	0x0101
        /*07d2*/ 	.byte	0x26
	.zero		1


	//   ....[108]....
        /*07d4*/ 	.word	0x00005b10
        /*07d8*/ 	.word	0x000000ff
        /*07dc*/ 	.word	0x000000b0
        /*07e0*/ 	.short	0x010a
        /*07e2*/ 	.byte	0x15
	.zero		1


	//   ....[109]....
        /*07e4*/ 	.word	0x00005b30
        /*07e8*/ 	.word	0x000000ff
        /*07ec*/ 	.word	0x000000b8
        /*07f0*/ 	.short	0x010a
        /*07f2*/ 	.byte	0x15
	.zero		1


	//   ....[110]....
        /*07f4*/ 	.word	0x00005b50
        /*07f8*/ 	.word	0x000000ff
        /*07fc*/ 	.word	0x000000c0
        /*0800*/ 	.short	0x010a
        /*0802*/ 	.byte	0x15
	.zero		1


	//   ....[111]....
        /*0804*/ 	.word	0x00005b90
        /*0808*/ 	.word	0x00000000
        /*080c*/ 	.word	0x000000c8
        /*0810*/ 	.short	0x010a
        /*0812*/ 	.byte	0xff
	.zero		1


	//   ....[112]....
        /*0814*/ 	.word	0x00005ea0
        /*0818*/ 	.word	0x00000003
        /*081c*/ 	.word	0x000000e0
        /*0820*/ 	.short	0x010a
        /*0822*/ 	.byte	0xff
	.zero		1


	//   ....[113]....
        /*0824*/ 	.word	0x00006020
        /*0828*/ 	.word	0x00000000
        /*082c*/ 	.word	0x00000000
        /*0830*/ 	.short	0x0101
        /*0832*/ 	.byte	0xff
	.zero		1


	//   ....[114]....
        /*0834*/ 	.word	0x00006b30
        /*0838*/ 	.word	0x000000ff
        /*083c*/ 	.word	0x00000090
        /*0840*/ 	.short	0x010a
        /*0842*/ 	.byte	0x2c
	.zero		1


	//   ....[115]....
        /*0844*/ 	.word	0x00006b60
        /*0848*/ 	.word	0x00000048
        /*084c*/ 	.word	0x00000100
        /*0850*/ 	.short	0x010a
        /*0852*/ 	.byte	0xff
	.zero		1


	//   ....[116]....
        /*0854*/ 	.word	0x00006c50
        /*0858*/ 	.word	0x000000ff
        /*085c*/ 	.word	0x00000090
        /*0860*/ 	.short	0x010a
        /*0862*/ 	.byte	0x2c
	.zero		1


	//   ....[117]....
        /*0864*/ 	.word	0x00006d40
        /*0868*/ 	.word	0x00000048
        /*086c*/ 	.word	0x00000100
        /*0870*/ 	.short	0x010a
        /*0872*/ 	.byte	0xff
	.zero		1


	//   ....[118]....
        /*0874*/ 	.word	0x00007510
        /*0878*/ 	.word	0x00000000
        /*087c*/ 	.word	0x00000000
        /*0880*/ 	.short	0x0101
        /*0882*/ 	.byte	0xff
	.zero		1


	//   ....[119]....
        /*0884*/ 	.word	0x00007520
        /*0888*/ 	.word	0x00000002
        /*088c*/ 	.word	0x00000090
        /*0890*/ 	.short	0x010a
        /*0892*/ 	.byte	0xff
	.zero		1


	//   ....[120]....
        /*0894*/ 	.word	0x00007600
        /*0898*/ 	.word	0x00000002
        /*089c*/ 	.word	0x00000090
        /*08a0*/ 	.short	0x010a
        /*08a2*/ 	.byte	0xff
	.zero		1


	//   ....[121]....
        /*08a4*/ 	.word	0x00007e70
        /*08a8*/ 	.word	0x00000000
        /*08ac*/ 	.word	0x00000000
        /*08b0*/ 	.short	0x0101
        /*08b2*/ 	.byte	0xff
	.zero		1


	//   ....[122]....
        /*08b4*/ 	.word	0x00007e90
        /*08b8*/ 	.word	0x00000006
        /*08bc*/ 	.word	0x00000090
        /*08c0*/ 	.short	0x010a
        /*08c2*/ 	.byte	0xff
	.zero		1


	//   ....[123]....
        /*08c4*/ 	.word	0x00007f60
        /*08c8*/ 	.word	0x00000006
        /*08cc*/ 	.word	0x00000090
        /*08d0*/ 	.short	0x010a
        /*08d2*/ 	.byte	0xff
	.zero		1


	//   ....[124]....
        /*08d4*/ 	.word	0x000087c0
        /*08d8*/ 	.word	0x0000000e
        /*08dc*/ 	.word	0x00000000
        /*08e0*/ 	.short	0x0101
        /*08e2*/ 	.byte	0xff
	.zero		1


	//   ....[125]....
        /*08e4*/ 	.word	0x000087e0
        /*08e8*/ 	.word	0x00000000
        /*08ec*/ 	.word	0x00000090
        /*08f0*/ 	.short	0x010a
        /*08f2*/ 	.byte	0xff
	.zero		1


	//   ....[126]....
        /*08f4*/ 	.word	0x000088b0
        /*08f8*/ 	.word	0x00000000
        /*08fc*/ 	.word	0x00000090
        /*0900*/ 	.short	0x010a
        /*0902*/ 	.byte	0xff
	.zero		1


	//   ....[127]....
        /*0904*/ 	.word	0x00008bc0
        /*0908*/ 	.word	0x00000048
        /*090c*/ 	.word	0x00000000
        /*0910*/ 	.short	0x0101
        /*0912*/ 	.byte	0xff
	.zero		1


	//   ....[128]....
        /*0914*/ 	.word	0x00009160
        /*0918*/ 	.word	0x00000000
        /*091c*/ 	.word	0x00000000
        /*0920*/ 	.short	0x0101
        /*0922*/ 	.byte	0xff
	.zero		1


	//   ....[129]....
        /*0924*/ 	.word	0x00009400
        /*0928*/ 	.word	0x000000ff
        /*092c*/ 	.word	0x00000000
        /*0930*/ 	.short	0x0101
        /*0932*/ 	.byte	0x06
	.zero		1


	//   ....[130]....
        /*0934*/ 	.word	0x00009420
        /*0938*/ 	.word	0x00000000
        /*093c*/ 	.word	0x00000150
        /*0940*/ 	.short	0x010a
        /*0942*/ 	.byte	0xff
	.zero		1


	//   ....[131]....
        /*0944*/ 	.word	0x00009480
        /*0948*/ 	.word	0x00000000
        /*094c*/ 	.word	0x00000048
        /*0950*/ 	.short	0x010a
        /*0952*/ 	.byte	0xff
	.zero		1


	//   ....[132]....
        /*0954*/ 	.word	0x000094e0
        /*0958*/ 	.word	0x00000000
        /*095c*/ 	.word	0x00000048
        /*0960*/ 	.short	0x010a
        /*0962*/ 	.byte	0xff
	.zero		1


	//   ....[133]....
        /*0964*/ 	.word	0x00009530
        /*0968*/ 	.word	0x00000003
        /*096c*/ 	.word	0x000000e0
        /*0970*/ 	.short	0x010a
        /*0972*/ 	.byte	0xff
	.zero		1


	//   ....[134]....
        /*0974*/ 	.word	0x00009590
        /*0978*/ 	.word	0x00000000
        /*097c*/ 	.word	0x00000000
        /*0980*/ 	.short	0x010a
        /*0982*/ 	.byte	0xff
	.zero		1


	//   ....[135]....
        /*0984*/ 	.word	0x000095f0
        /*0988*/ 	.word	0x00000000
        /*098c*/ 	.word	0x00000000
        /*0990*/ 	.short	0x010a
        /*0992*/ 	.byte	0xff
	.zero		1


	//   ....[136]....
        /*0994*/ 	.word	0x00009650
        /*0998*/ 	.word	0x00000000
        /*099c*/ 	.word	0x00000000
        /*09a0*/ 	.short	0x010a
        /*09a2*/ 	.byte	0xff
	.zero		1


	//   ....[137]....
        /*09a4*/ 	.word	0x000096b0
        /*09a8*/ 	.word	0x00000000
        /*09ac*/ 	.word	0x00000000
        /*09b0*/ 	.short	0x010a
        /*09b2*/ 	.byte	0xff
	.zero		1


	//   ....[138]....
        /*09b4*/ 	.word	0x00009710
        /*09b8*/ 	.word	0x00000000
        /*09bc*/ 	.word	0x00000000
        /*09c0*/ 	.short	0x010a
        /*09c2*/ 	.byte	0xff
	.zero		1


	//   ....[139]....
        /*09c4*/ 	.word	0x00009770
        /*09c8*/ 	.word	0x00000000
        /*09cc*/ 	.word	0x00000000
        /*09d0*/ 	.short	0x010a
        /*09d2*/ 	.byte	0xff
	.zero		1


	//   ....[140]....
        /*09d4*/ 	.word	0x000097d0
        /*09d8*/ 	.word	0x00000000
        /*09dc*/ 	.word	0x00000000
        /*09e0*/ 	.short	0x010a
        /*09e2*/ 	.byte	0xff
	.zero		1


	//   ....[141]....
        /*09e4*/ 	.word	0x00009830
        /*09e8*/ 	.word	0x00000000
        /*09ec*/ 	.word	0x00000000
        /*09f0*/ 	.short	0x010a
        /*09f2*/ 	.byte	0xff
	.zero		1


	//   ....[142]....
        /*09f4*/ 	.word	0x00009880
        /*09f8*/ 	.word	0x00000002
        /*09fc*/ 	.word	0x00000140
        /*0a00*/ 	.short	0x010a
        /*0a02*/ 	.byte	0xff
	.zero		1


	//   ....[143]....
        /*0a04*/ 	.word	0x000098e0
        /*0a08*/ 	.word	0x00000002
        /*0a0c*/ 	.word	0x000000f0
        /*0a10*/ 	.short	0x010a
        /*0a12*/ 	.byte	0xff
	.zero		1


	//   ....[144]....
        /*0a14*/ 	.word	0x00009930
        /*0a18*/ 	.word	0x00000002
        /*0a1c*/ 	.word	0x000000e0
        /*0a20*/ 	.short	0x010a
        /*0a22*/ 	.byte	0xff
	.zero		1


	//   ....[145]....
        /*0a24*/ 	.word	0x00009990
        /*0a28*/ 	.word	0x00000000
        /*0a2c*/ 	.word	0x000000f0
        /*0a30*/ 	.short	0x010a
        /*0a32*/ 	.byte	0xff
	.zero		1


	//   ....[146]....
        /*0a34*/ 	.word	0x000099f0
        /*0a38*/ 	.word	0x00000005
        /*0a3c*/ 	.word	0x00000008
        /*0a40*/ 	.short	0x010a
        /*0a42*/ 	.byte	0xff
	.zero		1


	//   ....[147]....
        /*0a44*/ 	.word	0x00009ae0
        /*0a48*/ 	.word	0x00000000
        /*0a4c*/ 	.word	0x00000008
        /*0a50*/ 	.short	0x010a
        /*0a52*/ 	.byte	0xff
	.zero		1


	//   ....[148]....
        /*0a54*/ 	.word	0x00009b30
        /*0a58*/ 	.word	0x00000000
        /*0a5c*/ 	.word	0x000000e0
        /*0a60*/ 	.short	0x010a
        /*0a62*/ 	.byte	0xff
	.zero		1


	//   ....[149]....
        /*0a64*/ 	.word	0x00009b90
        /*0a68*/ 	.word	0x00000000
        /*0a6c*/ 	.word	0x00000120
        /*0a70*/ 	.short	0x010a
        /*0a72*/ 	.byte	0xff
	.zero		1


	//   ....[150]....
        /*0a74*/ 	.word	0x00009bf0
        /*0a78*/ 	.word	0x00000000
        /*0a7c*/ 	.word	0x00000000
        /*0a80*/ 	.short	0x010a
        /*0a82*/ 	.byte	0xff
	.zero		1


	//   ....[151]....
        /*0a84*/ 	.word	0x00009c50
        /*0a88*/ 	.word	0x00000000
        /*0a8c*/ 	.word	0x00000000
        /*0a90*/ 	.short	0x010a
        /*0a92*/ 	.byte	0xff
	.zero		1


	//   ....[152]....
        /*0a94*/ 	.word	0x00009cb0
        /*0a98*/ 	.word	0x00000000
        /*0a9c*/ 	.word	0x00000000
        /*0aa0*/ 	.short	0x010a
        /*0aa2*/ 	.byte	0xff
	.zero		1


	//   ....[153]....
        /*0aa4*/ 	.word	0x00009d10
        /*0aa8*/ 	.word	0x00000000
        /*0aac*/ 	.word	0x00000000
        /*0ab0*/ 	.short	0x010a
        /*0ab2*/ 	.byte	0xff
	.zero		1


	//   ....[154]....
        /*0ab4*/ 	.word	0x00009d70
        /*0ab8*/ 	.word	0x00000000
        /*0abc*/ 	.word	0x00000160
        /*0ac0*/ 	.short	0x010a
        /*0ac2*/ 	.byte	0xff
	.zero		1


	//   ....[155]....
        /*0ac4*/ 	.word	0x00009dc0
        /*0ac8*/ 	.word	0x0000000c
        /*0acc*/ 	.word	0x000000e0
        /*0ad0*/ 	.short	0x010a
        /*0ad2*/ 	.byte	0xff
	.zero		1


	//   ....[156]....
        /*0ad4*/ 	.word	0x00009e20
        /*0ad8*/ 	.word	0x00000000
        /*0adc*/ 	.word	0x000000d8
        /*0ae0*/ 	.short	0x010a
        /*0ae2*/ 	.byte	0xff
	.zero		1


	//   ....[157]....
        /*0ae4*/ 	.word	0x00009e80
        /*0ae8*/ 	.word	0x00000000
        /*0aec*/ 	.word	0x000000b0
        /*0af0*/ 	.short	0x010a
        /*0af2*/ 	.byte	0xff
	.zero		1


	//   ....[158]....
        /*0af4*/ 	.word	0x00009ee0
        /*0af8*/ 	.word	0x00000000
        /*0afc*/ 	.word	0x000000b8
        /*0b00*/ 	.short	0x010a
        /*0b02*/ 	.byte	0xff
	.zero		1


	//   ....[159]....
        /*0b04*/ 	.word	0x00009f40
        /*0b08*/ 	.word	0x00000000
        /*0b0c*/ 	.word	0x000000c0
        /*0b10*/ 	.short	0x010a
        /*0b12*/ 	.byte	0xff
	.zero		1


	//   ....[160]....
        /*0b14*/ 	.word	0x00009fa0
        /*0b18*/ 	.word	0x00000000
        /*0b1c*/ 	.word	0x000000c8
        /*0b20*/ 	.short	0x010a
        /*0b22*/ 	.byte	0xff
	.zero		1


	//   ....[161]....
        /*0b24*/ 	.word	0x0000a000
        /*0b28*/ 	.word	0x00000000
        /*0b2c*/ 	.word	0x000000b0
        /*0b30*/ 	.short	0x010a
        /*0b32*/ 	.byte	0xff
	.zero		1


	//   ....[162]....
        /*0b34*/ 	.word	0x0000a060
        /*0b38*/ 	.word	0x00000000
        /*0b3c*/ 	.word	0x000000b8
        /*0b40*/ 	.short	0x010a
        /*0b42*/ 	.byte	0xff
	.zero		1


	//   ....[163]....
        /*0b44*/ 	.word	0x0000a0c0
        /*0b48*/ 	.word	0x00000000
        /*0b4c*/ 	.word	0x000000c0
        /*0b50*/ 	.short	0x010a
        /*0b52*/ 	.byte	0xff
	.zero		1


	//   ....[164]....
        /*0b54*/ 	.word	0x0000a110
        /*0b58*/ 	.word	0x00000003
        /*0b5c*/ 	.word	0x000000e0
        /*0b60*/ 	.short	0x010a
        /*0b62*/ 	.byte	0xff
	.zero		1


	//   ....[165]....
        /*0b64*/ 	.word	0x0000a170
        /*0b68*/ 	.word	0x00000002
        /*0b6c*/ 	.word	0x00000090
        /*0b70*/ 	.short	0x010a
        /*0b72*/ 	.byte	0xff
	.zero		1


	//   ....[166]....
        /*0b74*/ 	.word	0x0000a1c0
        /*0b78*/ 	.word	0x00000048
        /*0b7c*/ 	.word	0x00000100
        /*0b80*/ 	.short	0x010a
        /*0b82*/ 	.byte	0xff
	.zero		1


	//   ....[167]....
        /*0b84*/ 	.word	0x0000a210
        /*0b88*/ 	.word	0x00000002
        /*0b8c*/ 	.word	0x00000090
        /*0b90*/ 	.short	0x010a
        /*0b92*/ 	.byte	0xff
	.zero		1


	//   ....[168]....
        /*0b94*/ 	.word	0x0000a260
        /*0b98*/ 	.word	0x00000006
        /*0b9c*/ 	.word	0x00000090
        /*0ba0*/ 	.short	0x010a
        /*0ba2*/ 	.byte	0xff
	.zero		1


	//   ....[169]....
        /*0ba4*/ 	.word	0x0000a2b0
        /*0ba8*/ 	.word	0x00000000
        /*0bac*/ 	.word	0x00000090
        /*0bb0*/ 	.short	0x010a
        /*0bb2*/ 	.byte	0xff
	.zero		1


	//----- nvinfo : EIATTR_NUM_MBARRIERS
	.align		4
.L_47:
        /*0bb4*/ 	.byte	0x03, 0x38
        /*0bb6*/ 	.short	0x002d


	//----- nvinfo : EIATTR_EXIT_INSTR_OFFSETS
	.align		4
        /*0bb8*/ 	.byte	0x04, 0x1c
        /*0bba*/ 	.short	(.L_49 - .L_48)


	//   ....[0]....
.L_48:
        /*0bbc*/ 	.word	0x00003190


	//   ....[1]....
        /*0bc0*/ 	.word	0x00003680


	//   ....[2]....
        /*0bc4*/ 	.word	0x000036e0


	//   ....[3]....
        /*0bc8*/ 	.word	0x00004a60


	//   ....[4]....
        /*0bcc*/ 	.word	0x00005bc0


	//   ....[5]....
        /*0bd0*/ 	.word	0x00005c00


	//   ....[6]....
        /*0bd4*/ 	.word	0x00009300


	//   ....[7]....
        /*0bd8*/ 	.word	0x00009370


	//   ....[8]....
        /*0bdc*/ 	.word	0x000093a0


	//   ....[9]....
        /*0be0*/ 	.word	0x00009410


	//----- nvinfo : EIATTR_MAX_THREADS
	.align		4
.L_49:
        /*0be4*/ 	.byte	0x04, 0x05
        /*0be6*/ 	.short	(.L_51 - .L_50)
.L_50:
        /*0be8*/ 	.word	0x00000100
        /*0bec*/ 	.word	0x00000001
        /*0bf0*/ 	.word	0x00000001


	//----- nvinfo : EIATTR_CRS_STACK_SIZE
	.align		4
.L_51:
        /*0bf4*/ 	.byte	0x04, 0x1e
        /*0bf6*/ 	.short	(.L_53 - .L_52)
.L_52:
        /*0bf8*/ 	.word	0x00000000


	//----- nvinfo : EIATTR_CBANK_PARAM_SIZE
	.align		4
.L_53:
        /*0bfc*/ 	.byte	0x03, 0x19
        /*0bfe*/ 	.short	0x0800


	//----- nvinfo : EIATTR_PARAM_CBANK
	.align		4
        /*0c00*/ 	.byte	0x04, 0x0a
        /*0c02*/ 	.short	(.L_55 - .L_54)
	.align		4
.L_54:
        /*0c04*/ 	.word	index@(.nv.constant0._ZN7cutlass13device_kernelINS_4gemm6kernel13GemmUniversalIN4cute5tupleIJiiiiEEENS1_10collective13CollectiveMmaINS1_35MainloopSm100TmaUmmaWarpSpecializedILi9ELi2ELi4ENS5_IJNS4_1CILi4EEESB_NSA_ILi1EEEEEEEENS5_IJNSA_ILi256EEENSA_ILi64EEENSA_ILi32EEEEEENS_10tfloat32_tENS5_IJlSC_lEEESJ_SK_NS4_8TiledMMAINS4_8MMA_AtomIJNS4_23SM100_MMA_TF32_2x1SM_SSISJ_SJ_fLi256ELi64ELNS4_4UMMA5MajorE0ELSP_0ELNSO_7ScaleInE0ELSQ_0EEEEEENS4_6LayoutINS5_IJSC_SC_SC_EEENS5_IJNSA_ILi0EEESV_SV_EEEEENS5_IJNS4_10UnderscoreESY_SY_EEEEENS4_28SM100_TMA_2SM_LOAD_MULTICASTENS4_14ComposedLayoutINS4_7SwizzleILi3ELi4ELi3EEENS4_18smem_ptr_flag_bitsILi32EEENST_INS5_IJNSA_ILi8EEESH_EEENS5_IJSH_SC_EEEEEEEvNS4_8identityES11_S1B_vS1C_EENS_8epilogue10collective18CollectiveEpilogueINS1E_23Sm100TmaWarpSpecializedILi4ELi2ELi16ELb1ELb0EEEJNS5_IJNSA_ILi128EEESG_SH_EEENS5_IJNST_IS1J_SC_EENST_INSA_ILi16EEESC_EEEEESJ_SK_SJ_SK_NS1E_6fusion15FusionCallbacksIS1I_NS1P_17LinearCombinationISJ_fSJ_fLNS_15FloatRoundStyleE2EEES1K_S1O_JEEENS4_5SM1004TMEM4LOAD26SM100_TMEM_LOAD_32dp32b16xENS4_13SM90_TMA_LOADENS12_INS13_ILi2ELi4ELi3EEES16_NST_INS5_IJS17_S1M_EEENS5_IJS1M_SC_EEEEEEENS4_39AutoVectorizingCopyWithAssumedAlignmentILi128EEENS4_14SM90_TMA_STOREES24_S26_S26_EEEvvEEEEvNT_6ParamsE)
        /*0c08*/ 	.short	0x0380
        /*0c0a*/ 	.short	0x0800


	//----- nvinfo : EIATTR_SW_WAR
	.align		4
.L_55:
        /*0c0c*/ 	.byte	0x04, 0x36
        /*0c0e*/ 	.short	(.L_57 - .L_56)
.L_56:
        /*0c10*/ 	.word	0x00000008
.L_57:


//--------------------- .nv.callgraph             --------------------------
	.section	.nv.callgraph,"",@"SHT_CUDA_CALLGRAPH"
	.align	4
	.sectionentsize	8
	.align		4
        /*0000*/ 	.word	0x00000000
	.align		4
        /*0004*/ 	.word	0xffffffff
	.align		4
        /*0008*/ 	.word	index@(_ZN7cutlass13device_kernelINS_4gemm6kernel13GemmUniversalIN4cute5tupleIJiiiiEEENS1_10collective13CollectiveMmaINS1_35MainloopSm100TmaUmmaWarpSpecializedILi9ELi2ELi4ENS5_IJNS4_1CILi4EEESB_NSA_ILi1EEEEEEEENS5_IJNSA_ILi256EEENSA_ILi64EEENSA_ILi32EEEEEENS_10tfloat32_tENS5_IJlSC_lEEESJ_SK_NS4_8TiledMMAINS4_8MMA_AtomIJNS4_23SM100_MMA_TF32_2x1SM_SSISJ_SJ_fLi256ELi64ELNS4_4UMMA5MajorE0ELSP_0ELNSO_7ScaleInE0ELSQ_0EEEEEENS4_6LayoutINS5_IJSC_SC_SC_EEENS5_IJNSA_ILi0EEESV_SV_EEEEENS5_IJNS4_10UnderscoreESY_SY_EEEEENS4_28SM100_TMA_2SM_LOAD_MULTICASTENS4_14ComposedLayoutINS4_7SwizzleILi3ELi4ELi3EEENS4_18smem_ptr_flag_bitsILi32EEENST_INS5_IJNSA_ILi8EEESH_EEENS5_IJSH_SC_EEEEEEEvNS4_8identityES11_S1B_vS1C_EENS_8epilogue10collective18CollectiveEpilogueINS1E_23Sm100TmaWarpSpecializedILi4ELi2ELi16ELb1ELb0EEEJNS5_IJNSA_ILi128EEESG_SH_EEENS5_IJNST_IS1J_SC_EENST_INSA_ILi16EEESC_EEEEESJ_SK_SJ_SK_NS1E_6fusion15FusionCallbacksIS1I_NS1P_17LinearCombinationISJ_fSJ_fLNS_15FloatRoundStyleE2EEES1K_S1O_JEEENS4_5SM1004TMEM4LOAD26SM100_TMEM_LOAD_32dp32b16xENS4_13SM90_TMA_LOADENS12_INS13_ILi2ELi4ELi3EEES16_NST_INS5_IJS17_S1M_EEENS5_IJS1M_SC_EEEEEEENS4_39AutoVectorizingCopyWithAssumedAlignmentILi128EEENS4_14SM90_TMA_STOREES24_S26_S26_EEEvvEEEEvNT_6ParamsE)
	.align		4
        /*000c*/ 	.word	index@(__assertfail)
	.align		4
        /*0010*/ 	.word	0x00000000
	.align		4
        /*0014*/ 	.word	0xfffffffe
	.align		4
        /*0018*/ 	.word	0x00000000
	.align		4
        /*001c*/ 	.word	0xfffffffd
	.align		4
        /*0020*/ 	.word	0x00000000
	.align		4
        /*0024*/ 	.word	0xfffffffc


//--------------------- .nv.constant4             --------------------------
	.section	.nv.constant4,"a",@progbits
	.align	8
	.align		8
.nv.constant4:
        /*0000*/ 	.dword	__assertfail
	.align		8
        /*0008*/ 	.dword	__unnamed_1
	.align		8
        /*0010*/ 	.dword	__unnamed_2
	.align		8
        /*0018*/ 	.dword	_ZN40_INTERNAL_be6f23aa_4_k_cu_ad9388f6_192104cuda3std3__45__cpo5beginE
	.align		8
        /*0020*/ 	.dword	_ZN40_INTERNAL_be6f23aa_4_k_cu_ad9388f6_192104cuda3std3__45__cpo3endE
	.align		8
        /*0028*/ 	.dword	_ZN40_INTERNAL_be6f23aa_4_k_cu_ad9388f6_192104cuda3std3__45__cpo6cbeginE
	.align		8
        /*0030*/ 	.dword	_ZN40_INTERNAL_be6f23aa_4_k_cu_ad9388f6_192104cuda3std3__45__cpo4cendE
	.align		8
        /*0038*/ 	.dword	_ZN40_INTERNAL_be6f23aa_4_k_cu_ad9388f6_192104cuda3std3__442_GLOBAL__N__be6f23aa_4_k_cu_ad9388f6_192106ignoreE
	.align		8
        /*0040*/ 	.dword	_ZN40_INTERNAL_be6f23aa_4_k_cu_ad9388f6_192104cuda3std3__419piecewise_constructE
	.align		8
        /*0048*/ 	.dword	_ZN40_INTERNAL_be6f23aa_4_k_cu_ad9388f6_192104cuda3std3__48in_placeE
	.align		8
        /*0050*/ 	.dword	_ZN40_INTERNAL_be6f23aa_4_k_cu_ad9388f6_192104cuda3std6ranges3__45__cpo4swapE
	.align		8
        /*0058*/ 	.dword	_ZN40_INTERNAL_be6f23aa_4_k_cu_ad9388f6_192104cuda3std6ranges3__45__cpo9iter_moveE
	.align		8
        /*0060*/ 	.dword	_ZN40_INTERNAL_be6f23aa_4_k_cu_ad9388f6_192104cute7productE
	.align		8
        /*0068*/ 	.dword	_ZN40_INTERNAL_be6f23aa_4_k_cu_ad9388f6_192104cute1_E
	.align		8
        /*0070*/ 	.dword	$str$25
	.align		8
        /*0078*/ 	.dword	$str$26
	.align		8
        /*0080*/ 	.dword	$str$27
	.align		8
        /*0088*/ 	.dword	$str$28


//--------------------- .text._ZN7cutlass13device_kernelINS_4gemm6kernel13GemmUniversalIN4cute5tupleIJiiiiEEENS1_10collective13CollectiveMmaINS1_35MainloopSm100TmaUmmaWarpSpecializedILi9ELi2ELi4ENS5_IJNS4_1CILi4EEESB_NSA_ILi1EEEEEEEENS5_IJNSA_ILi256EEENSA_ILi64EEENSA_ILi32EEEEEENS_10tfloat32_tENS5_IJlSC_lEEESJ_SK_NS4_8TiledMMAINS4_8MMA_AtomIJNS4_23SM100_MMA_TF32_2x1SM_SSISJ_SJ_fLi256ELi64ELNS4_4UMMA5MajorE0ELSP_0ELNSO_7ScaleInE0ELSQ_0EEEEEENS4_6LayoutINS5_IJSC_SC_SC_EEENS5_IJNSA_ILi0EEESV_SV_EEEEENS5_IJNS4_10UnderscoreESY_SY_EEEEENS4_28SM100_TMA_2SM_LOAD_MULTICASTENS4_14ComposedLayoutINS4_7SwizzleILi3ELi4ELi3EEENS4_18smem_ptr_flag_bitsILi32EEENST_INS5_IJNSA_ILi8EEESH_EEENS5_IJSH_SC_EEEEEEEvNS4_8identityES11_S1B_vS1C_EENS_8epilogue10collective18CollectiveEpilogueINS1E_23Sm100TmaWarpSpecializedILi4ELi2ELi16ELb1ELb0EEEJNS5_IJNSA_ILi128EEESG_SH_EEENS5_IJNST_IS1J_SC_EENST_INSA_ILi16EEESC_EEEEESJ_SK_SJ_SK_NS1E_6fusion15FusionCallbacksIS1I_NS1P_17LinearCombinationISJ_fSJ_fLNS_15FloatRoundStyleE2EEES1K_S1O_JEEENS4_5SM1004TMEM4LOAD26SM100_TMEM_LOAD_32dp32b16xENS4_13SM90_TMA_LOADENS12_INS13_ILi2ELi4ELi3EEES16_NST_INS5_IJS17_S1M_EEENS5_IJS1M_SC_EEEEEEENS4_39AutoVectorizingCopyWithAssumedAlignmentILi128EEENS4_14SM90_TMA_STOREES24_S26_S26_EEEvvEEEEvNT_6ParamsE --------------------------
	.section	.text._ZN7cutlass13device_kernelINS_4gemm6kernel13GemmUniversalIN4cute5tupleIJiiiiEEENS1_10collective13CollectiveMmaINS1_35MainloopSm100TmaUmmaWarpSpecializedILi9ELi2ELi4ENS5_IJNS4_1CILi4EEESB_NSA_ILi1EEEEEEEENS5_IJNSA_ILi256EEENSA_ILi64EEENSA_ILi32EEEEEENS_10tfloat32_tENS5_IJlSC_lEEESJ_SK_NS4_8TiledMMAINS4_8MMA_AtomIJNS4_23SM100_MMA_TF32_2x1SM_SSISJ_SJ_fLi256ELi64ELNS4_4UMMA5MajorE0ELSP_0ELNSO_7ScaleInE0ELSQ_0EEEEEENS4_6LayoutINS5_IJSC_SC_SC_EEENS5_IJNSA_ILi0EEESV_SV_EEEEENS5_IJNS4_10UnderscoreESY_SY_EEEEENS4_28SM100_TMA_2SM_LOAD_MULTICASTENS4_14ComposedLayoutINS4_7SwizzleILi3ELi4ELi3EEENS4_18smem_ptr_flag_bitsILi32EEENST_INS5_IJNSA_ILi8EEESH_EEENS5_IJSH_SC_EEEEEEEvNS4_8identityES11_S1B_vS1C_EENS_8epilogue10collective18CollectiveEpilogueINS1E_23Sm100TmaWarpSpecializedILi4ELi2ELi16ELb1ELb0EEEJNS5_IJNSA_ILi128EEESG_SH_EEENS5_IJNST_IS1J_SC_EENST_INSA_ILi16EEESC_EEEEESJ_SK_SJ_SK_NS1E_6fusion15FusionCallbacksIS1I_NS1P_17LinearCombinationISJ_fSJ_fLNS_15FloatRoundStyleE2EEES1K_S1O_JEEENS4_5SM1004TMEM4LOAD26SM100_TMEM_LOAD_32dp32b16xENS4_13SM90_TMA_LOADENS12_INS13_ILi2ELi4ELi3EEES16_NST_INS5_IJS17_S1M_EEENS5_IJS1M_SC_EEEEEEENS4_39AutoVectorizingCopyWithAssumedAlignmentILi128EEENS4_14SM90_TMA_STOREES24_S26_S26_EEEvvEEEEvNT_6ParamsE,"ax",@progbits
	.align	128
.text._ZN7cutlass13device_kernelINS_4gemm6kernel13GemmUniversalIN4cute5tupleIJiiiiEEENS1_10collective13CollectiveMmaINS1_35MainloopSm100TmaUmmaWarpSpecializedILi9ELi2ELi4ENS5_IJNS4_1CILi4EEESB_NSA_ILi1EEEEEEEENS5_IJNSA_ILi256EEENSA_ILi64EEENSA_ILi32EEEEEENS_10tfloat32_tENS5_IJlSC_lEEESJ_SK_NS4_8TiledMMAINS4_8MMA_AtomIJNS4_23SM100_MMA_TF32_2x1SM_SSISJ_SJ_fLi256ELi64ELNS4_4UMMA5MajorE0ELSP_0ELNSO_7ScaleInE0ELSQ_0EEEEEENS4_6LayoutINS5_IJSC_SC_SC_EEENS5_IJNSA_ILi0EEESV_SV_EEEEENS5_IJNS4_10UnderscoreESY_SY_EEEEENS4_28SM100_TMA_2SM_LOAD_MULTICASTENS4_14ComposedLayoutINS4_7SwizzleILi3ELi4ELi3EEENS4_18smem_ptr_flag_bitsILi32EEENST_INS5_IJNSA_ILi8EEESH_EEENS5_IJSH_SC_EEEEEEEvNS4_8identityES11_S1B_vS1C_EENS_8epilogue10collective18CollectiveEpilogueINS1E_23Sm100TmaWarpSpecializedILi4ELi2ELi16ELb1ELb0EEEJNS5_IJNSA_ILi128EEESG_SH_EEENS5_IJNST_IS1J_SC_EENST_INSA_ILi16EEESC_EEEEESJ_SK_SJ_SK_NS1E_6fusion15FusionCallbacksIS1I_NS1P_17LinearCombinationISJ_fSJ_fLNS_15FloatRoundStyleE2EEES1K_S1O_JEEENS4_5SM1004TMEM4LOAD26SM100_TMEM_LOAD_32dp32b16xENS4_13SM90_TMA_LOADENS12_INS13_ILi2ELi4ELi3EEES16_NST_INS5_IJS17_S1M_EEENS5_IJS1M_SC_EEEEEEENS4_39AutoVectorizingCopyWithAssumedAlignmentILi128EEENS4_14SM90_TMA_STOREES24_S26_S26_EEEvvEEEEvNT_6ParamsE:
        .type           _ZN7cutlass13device_kernelINS_4gemm6kernel13GemmUniversalIN4cute5tupleIJiiiiEEENS1_10collective13CollectiveMmaINS1_35MainloopSm100TmaUmmaWarpSpecializedILi9ELi2ELi4ENS5_IJNS4_1CILi4EEESB_NSA_ILi1EEEEEEEENS5_IJNSA_ILi256EEENSA_ILi64EEENSA_ILi32EEEEEENS_10tfloat32_tENS5_IJlSC_lEEESJ_SK_NS4_8TiledMMAINS4_8MMA_AtomIJNS4_23SM100_MMA_TF32_2x1SM_SSISJ_SJ_fLi256ELi64ELNS4_4UMMA5MajorE0ELSP_0ELNSO_7ScaleInE0ELSQ_0EEEEEENS4_6LayoutINS5_IJSC_SC_SC_EEENS5_IJNSA_ILi0EEESV_SV_EEEEENS5_IJNS4_10UnderscoreESY_SY_EEEEENS4_28SM100_TMA_2SM_LOAD_MULTICASTENS4_14ComposedLayoutINS4_7SwizzleILi3ELi4ELi3EEENS4_18smem_ptr_flag_bitsILi32EEENST_INS5_IJNSA_ILi8EEESH_EEENS5_IJSH_SC_EEEEEEEvNS4_8identityES11_S1B_vS1C_EENS_8epilogue10collective18CollectiveEpilogueINS1E_23Sm100TmaWarpSpecializedILi4ELi2ELi16ELb1ELb0EEEJNS5_IJNSA_ILi128EEESG_SH_EEENS5_IJNST_IS1J_SC_EENST_INSA_ILi16EEESC_EEEEESJ_SK_SJ_SK_NS1E_6fusion15FusionCallbacksIS1I_NS1P_17LinearCombinationISJ_fSJ_fLNS_15FloatRoundStyleE2EEES1K_S1O_JEEENS4_5SM1004TMEM4LOAD26SM100_TMEM_LOAD_32dp32b16xENS4_13SM90_TMA_LOADENS12_INS13_ILi2ELi4ELi3EEES16_NST_INS5_IJS17_S1M_EEENS5_IJS1M_SC_EEEEEEENS4_39AutoVectorizingCopyWithAssumedAlignmentILi128EEENS4_14SM90_TMA_STOREES24_S26_S26_EEEvvEEEEvNT_6ParamsE,@function
        .size           _ZN7cutlass13device_kernelINS_4gemm6kernel13GemmUniversalIN4cute5tupleIJiiiiEEENS1_10collective13CollectiveMmaINS1_35MainloopSm100TmaUmmaWarpSpecializedILi9ELi2ELi4ENS5_IJNS4_1CILi4EEESB_NSA_ILi1EEEEEEEENS5_IJNSA_ILi256EEENSA_ILi64EEENSA_ILi32EEEEEENS_10tfloat32_tENS5_IJlSC_lEEESJ_SK_NS4_8TiledMMAINS4_8MMA_AtomIJNS4_23SM100_MMA_TF32_2x1SM_SSISJ_SJ_fLi256ELi64ELNS4_4UMMA5MajorE0ELSP_0ELNSO_7ScaleInE0ELSQ_0EEEEEENS4_6LayoutINS5_IJSC_SC_SC_EEENS5_IJNSA_ILi0EEESV_SV_EEEEENS5_IJNS4_10UnderscoreESY_SY_EEEEENS4_28SM100_TMA_2SM_LOAD_MULTICASTENS4_14ComposedLayoutINS4_7SwizzleILi3ELi4ELi3EEENS4_18smem_ptr_flag_bitsILi32EEENST_INS5_IJNSA_ILi8EEESH_EEENS5_IJSH_SC_EEEEEEEvNS4_8identityES11_S1B_vS1C_EENS_8epilogue10collective18CollectiveEpilogueINS1E_23Sm100TmaWarpSpecializedILi4ELi2ELi16ELb1ELb0EEEJNS5_IJNSA_ILi128EEESG_SH_EEENS5_IJNST_IS1J_SC_EENST_INSA_ILi16EEESC_EEEEESJ_SK_SJ_SK_NS1E_6fusion15FusionCallbacksIS1I_NS1P_17LinearCombinationISJ_fSJ_fLNS_15FloatRoundStyleE2EEES1K_S1O_JEEENS4_5SM1004TMEM4LOAD26SM100_TMEM_LOAD_32dp32b16xENS4_13SM90_TMA_LOADENS12_INS13_ILi2ELi4ELi3EEES16_NST_INS5_IJS17_S1M_EEENS5_IJS1M_SC_EEEEEEENS4_39AutoVectorizingCopyWithAssumedAlignmentILi128EEENS4_14SM90_TMA_STOREES24_S26_S26_EEEvvEEEEvNT_6ParamsE,(.L_x_213 - _ZN7cutlass13device_kernelINS_4gemm6kernel13GemmUniversalIN4cute5tupleIJiiiiEEENS1_10collective13CollectiveMmaINS1_35MainloopSm100TmaUmmaWarpSpecializedILi9ELi2ELi4ENS5_IJNS4_1CILi4EEESB_NSA_ILi1EEEEEEEENS5_IJNSA_ILi256EEENSA_ILi64EEENSA_ILi32EEEEEENS_10tfloat32_tENS5_IJlSC_lEEESJ_SK_NS4_8TiledMMAINS4_8MMA_AtomIJNS4_23SM100_MMA_TF32_2x1SM_SSISJ_SJ_fLi256ELi64ELNS4_4UMMA5MajorE0ELSP_0ELNSO_7ScaleInE0ELSQ_0EEEEEENS4_6LayoutINS5_IJSC_SC_SC_EEENS5_IJNSA_ILi0EEESV_SV_EEEEENS5_IJNS4_10UnderscoreESY_SY_EEEEENS4_28SM100_TMA_2SM_LOAD_MULTICASTENS4_14ComposedLayoutINS4_7SwizzleILi3ELi4ELi3EEENS4_18smem_ptr_flag_bitsILi32EEENST_INS5_IJNSA_ILi8EEESH_EEENS5_IJSH_SC_EEEEEEEvNS4_8identityES11_S1B_vS1C_EENS_8epilogue10collective18CollectiveEpilogueINS1E_23Sm100TmaWarpSpecializedILi4ELi2ELi16ELb1ELb0EEEJNS5_IJNSA_ILi128EEESG_SH_EEENS5_IJNST_IS1J_SC_EENST_INSA_ILi16EEESC_EEEEESJ_SK_SJ_SK_NS1E_6fusion15FusionCallbacksIS1I_NS1P_17LinearCombinationISJ_fSJ_fLNS_15FloatRoundStyleE2EEES1K_S1O_JEEENS4_5SM1004TMEM4LOAD26SM100_TMEM_LOAD_32dp32b16xENS4_13SM90_TMA_LOADENS12_INS13_ILi2ELi4ELi3EEES16_NST_INS5_IJS17_S1M_EEENS5_IJS1M_SC_EEEEEEENS4_39AutoVectorizingCopyWithAssumedAlignmentILi128EEENS4_14SM90_TMA_STOREES24_S26_S26_EEEvvEEEEvNT_6ParamsE)
        .other          _ZN7cutlass13device_kernelINS_4gemm6kernel13GemmUniversalIN4cute5tupleIJiiiiEEENS1_10collective13CollectiveMmaINS1_35MainloopSm100TmaUmmaWarpSpecializedILi9ELi2ELi4ENS5_IJNS4_1CILi4EEESB_NSA_ILi1EEEEEEEENS5_IJNSA_ILi256EEENSA_ILi64EEENSA_ILi32EEEEEENS_10tfloat32_tENS5_IJlSC_lEEESJ_SK_NS4_8TiledMMAINS4_8MMA_AtomIJNS4_23SM100_MMA_TF32_2x1SM_SSISJ_SJ_fLi256ELi64ELNS4_4UMMA5MajorE0ELSP_0ELNSO_7ScaleInE0ELSQ_0EEEEEENS4_6LayoutINS5_IJSC_SC_SC_EEENS5_IJNSA_ILi0EEESV_SV_EEEEENS5_IJNS4_10UnderscoreESY_SY_EEEEENS4_28SM100_TMA_2SM_LOAD_MULTICASTENS4_14ComposedLayoutINS4_7SwizzleILi3ELi4ELi3EEENS4_18smem_ptr_flag_bitsILi32EEENST_INS5_IJNSA_ILi8EEESH_EEENS5_IJSH_SC_EEEEEEEvNS4_8identityES11_S1B_vS1C_EENS_8epilogue10collective18CollectiveEpilogueINS1E_23Sm100TmaWarpSpecializedILi4ELi2ELi16ELb1ELb0EEEJNS5_IJNSA_ILi128EEESG_SH_EEENS5_IJNST_IS1J_SC_EENST_INSA_ILi16EEESC_EEEEESJ_SK_SJ_SK_NS1E_6fusion15FusionCallbacksIS1I_NS1P_17LinearCombinationISJ_fSJ_fLNS_15FloatRoundStyleE2EEES1K_S1O_JEEENS4_5SM1004TMEM4LOAD26SM100_TMEM_LOAD_32dp32b16xENS4_13SM90_TMA_LOADENS12_INS13_ILi2ELi4ELi3EEES16_NST_INS5_IJS17_S1M_EEENS5_IJS1M_SC_EEEEEEENS4_39AutoVectorizingCopyWithAssumedAlignmentILi128EEENS4_14SM90_TMA_STOREES24_S26_S26_EEEvvEEEEvNT_6ParamsE,@"STO_CUDA_ENTRY STV_DEFAULT"
_ZN7cutlass13device_kernelINS_4gemm6kernel13GemmUniversalIN4cute5tupleIJiiiiEEENS1_10collective13CollectiveMmaINS1_35MainloopSm100TmaUmmaWarpSpecializedILi9ELi2ELi4ENS5_IJNS4_1CILi4EEESB_NSA_ILi1EEEEEEEENS5_IJNSA_ILi256EEENSA_ILi64EEENSA_ILi32EEEEEENS_10tfloat32_tENS5_IJlSC_lEEESJ_SK_NS4_8TiledMMAINS4_8MMA_AtomIJNS4_23SM100_MMA_TF32_2x1SM_SSISJ_SJ_fLi256ELi64ELNS4_4UMMA5MajorE0ELSP_0ELNSO_7ScaleInE0ELSQ_0EEEEEENS4_6LayoutINS5_IJSC_SC_SC_EEENS5_IJNSA_ILi0EEESV_SV_EEEEENS5_IJNS4_10UnderscoreESY_SY_EEEEENS4_28SM100_TMA_2SM_LOAD_MULTICASTENS4_14ComposedLayoutINS4_7SwizzleILi3ELi4ELi3EEENS4_18smem_ptr_flag_bitsILi32EEENST_INS5_IJNSA_ILi8EEESH_EEENS5_IJSH_SC_EEEEEEEvNS4_8identityES11_S1B_vS1C_EENS_8epilogue10collective18CollectiveEpilogueINS1E_23Sm100TmaWarpSpecializedILi4ELi2ELi16ELb1ELb0EEEJNS5_IJNSA_ILi128EEESG_SH_EEENS5_IJNST_IS1J_SC_EENST_INSA_ILi16EEESC_EEEEESJ_SK_SJ_SK_NS1E_6fusion15FusionCallbacksIS1I_NS1P_17LinearCombinationISJ_fSJ_fLNS_15FloatRoundStyleE2EEES1K_S1O_JEEENS4_5SM1004TMEM4LOAD26SM100_TMEM_LOAD_32dp32b16xENS4_13SM90_TMA_LOADENS12_INS13_ILi2ELi4ELi3EEES16_NST_INS5_IJS17_S1M_EEENS5_IJS1M_SC_EEEEEEENS4_39AutoVectorizingCopyWithAssumedAlignmentILi128EEENS4_14SM90_TMA_STOREES24_S26_S26_EEEvvEEEEvNT_6ParamsE:
[----:B------:R-:W1:Y:S01]  /*0000*/  LDC R1, c[0x0][0x37c] ;  /* 0x0000df00ff017b82 */ /* 0x000e620000000800 */
[----:B------:R-:W2:Y:S01]  /*0010*/  S2R R69, SR_TID.X ;  /* 0x0000000000457919 */ /* 0x000ea20000002100 */
[----:B------:R-:W3:Y:S06]  /*0020*/  LDCU.64 UR8, c[0x0][0x890] ;  /* 0x00011200ff0877ac */ /* 0x000eec0008000a00 */
[----:B------:R-:W4:Y:S01]  /*0030*/  S2UR UR52, SR_CgaCtaId ;  /* 0x00000000003479c3 */ /* 0x000f220000008800 */
[----:B------:R-:W-:Y:S02]  /*0040*/  PRMT R56, RZ, 0x7610, R56 ;  /* 0x00007610ff387816 */ /* 0x000fe40000000038 */
[----:B------:R-:W-:-:S02]  /*0050*/  ELECT P0, URZ, PT ;  /* 0x0000000000ff782f */ /* 0x000fc40003800000 */
[----:B---3--:R-:W-:-:S04]  /*0060*/  ISETP.NE.U32.AND P1, PT, RZ, UR8, PT ;  /* 0x00000008ff007c0c */ /* 0x008fc8000bf25070 */
[----:B------:R-:W-:Y:S01]  /*0070*/  ISETP.NE.AND.EX P2, PT, RZ, UR9, PT, P1 ;  /* 0x00000009ff007c0c */ /* 0x000fe2000bf45310 */
[----:B----4-:R-:W-:Y:S02]  /*0080*/  ULOP3.LUT UR46, UR52, 0x1, URZ, 0xc0, !UPT ;  /* 0x00000001342e7892 */ /* 0x010fe4000f8ec0ff */
[----:B------:R-:W-:Y:S01]  /*0090*/  ULOP3.LUT UR45, UR52, 0x1, URZ, 0x3c, !UPT ;  /* 0x00000001342d7892 */ /* 0x000fe2000f8e3cff */
[----:B--2---:R-:W-:-:S05]  /*00a0*/  SHF.R.U32.HI R57, RZ, 0x5, R69 ;  /* 0x00000005ff397819 */ /* 0x004fca0000011645 */
[----:B------:R-:W2:Y:S02]  /*00b0*/  SHFL.IDX PT, R0, R57, RZ, 0x1f ;  /* 0x00001fff39007589 */ /* 0x000ea400000e0000 */
[----:B--2---:R-:W-:Y:S02]  /*00c0*/  R2UR UR21, R0 ;  /* 0x00000000001572ca */ /* 0x004fe400000e0000 */
[----:B-1----:R-:W-:Y:S05]  /*00d0*/  @P2 BRA `(.L_x_0) ;  /* 0x0000000000302947 */ /* 0x002fea0003800000 */
[----:B------:R-:W1:Y:S02]  /*00e0*/  LDCU.64 UR4, c[0x0][0x888] ;  /* 0x00011100ff0477ac */ /* 0x000e640008000a00 */
[----:B-1----:R-:W-:-:S04]  /*00f0*/  UISETP.NE.U32.AND UP0, UPT, UR4, URZ, UPT ;  /* 0x000000ff0400728c */ /* 0x002fc8000bf05070 */
[----:B------:R-:W-:-:S09]  /*0100*/  UISETP.NE.AND.EX UP0, UPT, UR5, URZ, UPT, UP0 ;  /* 0x000000ff0500728c */ /* 0x000fd2000bf05300 */
[----:B------:R-:W-:Y:S05]  /*0110*/  BRA.U !UP0, `(.L_x_1) ;  /* 0x0000000108147547 */ /* 0x000fea000b800000 */
[----:B------:R-:W1:Y:S01]  /*0120*/  LDC.64 R2, c[0x0][0x888] ;  /* 0x00022200ff027b82 */ /* 0x000e620000000a00 */
[----:B------:R-:W1:Y:S02]  /*0130*/  LDCU.64 UR4, c[0x0][0x358] ;  /* 0x00006b00ff0477ac */ /* 0x000e640008000a00 */
[----:B-1----:R1:W5:Y:S01]  /*0140*/  LDG.E R27, desc[UR4][R2.64] ;  /* 0x00000004021b7981 */ /* 0x002362000c1e1900 */
[----:B------:R-:W-:Y:S01]  /*0150*/  HFMA2 R56, -RZ, RZ, 0, 5.9604644775390625e-08 ;  /* 0x00000001ff387431 */ /* 0x000fe200000001ff */
[----:B------:R-:W-:Y:S05]  /*0160*/  BRA `(.L_x_0) ;  /* 0x00000000000c7947 */ /* 0x000fea0003800000 */
.L_x_1:
[----:B------:R-:W1:Y:S01]  /*0170*/  LDCU UR4, c[0x0][0x880] ;  /* 0x00011000ff0477ac */ /* 0x000e620008000800 */
[----:B------:R-:W-:Y:S01]  /*0180*/  HFMA2 R56, -RZ, RZ, 0, 5.9604644775390625e-08 ;  /* 0x00000001ff387431 */ /* 0x000fe200000001ff */
[----:B-1----:R-:W-:-:S07]  /*0190*/  MOV R27, UR4 ;  /* 0x00000004001b7c02 */ /* 0x002fce0008000f00 */
.L_x_0:
[----:B------:R-:W2:Y:S02]  /*01a0*/  LDCU.64 UR4, c[0x0][0x8b0] ;  /* 0x00011600ff0477ac */ /* 0x000ea40008000a00 */
[----:B--2---:R-:W-:-:S04]  /*01b0*/  UISETP.NE.U32.AND UP0, UPT, UR4, URZ, UPT ;  /* 0x000000ff0400728c */ /* 0x004fc8000bf05070 */
[----:B------:R-:W-:-:S09]  /*01c0*/  UISETP.NE.AND.EX UP0, UPT, UR5, URZ, UPT, UP0 ;  /* 0x000000ff0500728c */ /* 0x000fd2000bf05300 */
[----:B------:R-:W-:Y:S05]  /*01d0*/  BRA.U UP0, `(.L_x_2) ;  /* 0x0000000100287547 */ /* 0x000fea000b800000 */
[----:B------:R-:W2:Y:S02]  /*01e0*/  LDCU.64 UR4, c[0x0][0x8a8] ;  /* 0x00011500ff0477ac */ /* 0x000ea40008000a00 */
[----:B--2---:R-:W-:-:S04]  /*01f0*/  UISETP.NE.U32.AND UP0, UPT, UR4, URZ, UPT ;  /* 0x000000ff0400728c */ /* 0x004fc8000bf05070 */
[----:B------:R-:W-:-:S09]  /*0200*/  UISETP.NE.AND.EX UP0, UPT, UR5, URZ, UPT, UP0 ;  /* 0x000000ff0500728c */ /* 0x000fd2000bf05300 */
[----:B------:R-:W-:Y:S05]  /*0210*/  BRA.U !UP0, `(.L_x_3) ;  /* 0x0000000108107547 */ /* 0x000fea000b800000 */
[----:B------:R-:W2:Y:S01]  /*0220*/  LDC.64 R24, c[0x0][0x8a8] ;  /* 0x00022a00ff187b82 */ /* 0x000ea20000000a00 */
[----:B------:R-:W2:Y:S02]  /*0230*/  LDCU.64 UR4, c[0x0][0x358] ;  /* 0x00006b00ff0477ac */ /* 0x000ea40008000a00 */
[----:B--2---:R2:W5:Y:S01]  /*0240*/  LDG.E R24, desc[UR4][R24.64] ;  /* 0x0000000418187981 */ /* 0x004562000c1e1900 */
[----:B------:R-:W-:Y:S05]  /*0250*/  BRA `(.L_x_2) ;  /* 0x0000000000087947 */ /* 0x000fea0003800000 */
.L_x_3:
[----:B------:R-:W2:Y:S02]  /*0260*/  LDCU UR4, c[0x0][0x8a0] ;  /* 0x00011400ff0477ac */ /* 0x000ea40008000800 */
[----:B--2---:R-:W-:Y:S02]  /*0270*/  MOV R24, UR4 ;  /* 0x0000000400187c02 */ /* 0x004fe40008000f00 */
.L_x_2:
[----:B------:R-:W-:Y:S01]  /*0280*/  IMAD.U32 R0, RZ, RZ, UR21 ;  /* 0x00000015ff007e24 */ /* 0x000fe2000f8e00ff */
[----:B------:R-:W-:Y:S04]  /*0290*/  BSSY.RECONVERGENT B0, `(.L_x_4) ;  /* 0x000000c000007945 */ /* 0x000fe80003800200 */
[C---:B------:R-:W-:Y:S02]  /*02a0*/  ISETP.NE.OR P3, PT, R0.reuse, 0x1, !P0 ;  /* 0x000000010000780c */ /* 0x040fe40004765670 */
[----:B------:R-:W-:-:S11]  /*02b0*/  ISETP.NE.OR P2, PT, R0, 0x3, !P0 ;  /* 0x000000030000780c */ /* 0x000fd60004745670 */
[----:B------:R-:W-:Y:S05]  /*02c0*/  @P3 BRA `(.L_x_5) ;  /* 0x0000000000203947 */ /* 0x000fea0003800000 */
[----:B------:R-:W3:Y:S02]  /*02d0*/  LDCU.64 UR4, c[0x0][0x348] ;  /* 0x00006900ff0477ac */ /* 0x000ee40008000a00 */
[----:B---3--:R-:W-:Y:S02]  /*02e0*/  UIADD3 UR6, UP1, UPT, UR4, 0x80, URZ ;  /* 0x0000008004067890 */ /* 0x008fe4000ff3e0ff */
[----:B------:R-:W-:Y:S02]  /*02f0*/  UIADD3 UR4, UP0, UPT, UR4, 0x180, URZ ;  /* 0x0000018004047890 */ /* 0x000fe4000ff1e0ff */
[----:B------:R-:W-:Y:S02]  /*0300*/  UIADD3.X UR7, UPT, UPT, URZ, UR5, URZ, UP1, !UPT ;  /* 0x00000005ff077290 */ /* 0x000fe40008ffe4ff */
[----:B------:R-:W-:-:S07]  /*0310*/  UIADD3.X UR5, UPT, UPT, URZ, UR5, URZ, UP0, !UPT ;  /* 0x00000005ff057290 */ /* 0x000fce00087fe4ff */
[----:B------:R3:W-:Y:S02]  /*0320*/  UTMACCTL.PF [UR6] ;  /* 0x00000000060079b9 */ /* 0x0007e40008040000 */
[----:B------:R3:W-:Y:S02]  /*0330*/  UTMACCTL.PF [UR4] ;  /* 0x00000000040079b9 */ /* 0x0007e40008040000 */
[----:B---3--:R-:W-:Y:S01]  /*0340*/  NOP ;  /* 0x0000000000007918 */ /* 0x008fe20000000000 */
.L_x_5:
[----:B------:R-:W-:Y:S05]  /*0350*/  BSYNC.RECONVERGENT B0 ;  /* 0x0000000000007941 */ /* 0x000fea0003800200 */
.L_x_4:
[----:B------:R-:W-:Y:S04]  /*0360*/  BSSY.RECONVERGENT B0, `(.L_x_6) ;  /* 0x000000a000007945 */ /* 0x000fe80003800200 */
        /* <DEDUP_REMOVED lines=9> */
.L_x_7:
[----:B------:R-:W-:Y:S05]  /*0400*/  BSYNC.RECONVERGENT B0 ;  /* 0x0000000000007941 */ /* 0x000fea0003800200 */
.L_x_6:
[----:B------:R-:W3:Y:S01]  /*0410*/  LDCU.64 UR4, c[0x0][0x888] ;  /* 0x00011100ff0477ac */ /* 0x000ee20008000a00 */
[----:B------:R-:W-:Y:S01]  /*0420*/  ISETP.NE.AND.EX P1, PT, RZ, UR9, PT, P1 ;  /* 0x00000009ff007c0c */ /* 0x000fe2000bf25310 */
[----:B------:R-:W-:Y:S01]  /*0430*/  UPLOP3.LUT UP3, UPT, UPT, UPT, UPT, 0x80, 0x8 ;  /* 0x000000000008789c */ /* 0x000fe20003f6f070 */
[----:B---3--:R-:W-:-:S04]  /*0440*/  ISETP.NE.U32.AND P2, PT, RZ, UR4, PT ;  /* 0x00000004ff007c0c */ /* 0x008fc8000bf45070 */
[----:B------:R-:W-:-:S13]  /*0450*/  ISETP.NE.AND.EX P2, PT, RZ, UR5, PT, P2 ;  /* 0x00000005ff007c0c */ /* 0x000fda000bf45320 */
[----:B------:R-:W-:Y:S05]  /*0460*/  @P2 BRA P1, `(.L_x_8) ;  /* 0x0000000000282947 */ /* 0x000fea0000800000 */
[----:B------:R-:W-:Y:S01]  /*0470*/  UISETP.NE.U32.AND UP0, UPT, UR8, URZ, UPT ;  /* 0x000000ff0800728c */ /* 0x000fe2000bf05070 */
[----:B-----5:R-:W-:Y:S01]  /*0480*/  FSETP.NEU.AND P1, PT, R27, RZ, PT ;  /* 0x000000ff1b00720b */ /* 0x020fe20003f2d000 */
[----:B------:R-:W-:Y:S02]  /*0490*/  UISETP.NE.U32.AND UP2, UPT, UR4, URZ, UPT ;  /* 0x000000ff0400728c */ /* 0x000fe4000bf45070 */
[----:B------:R-:W-:Y:S02]  /*04a0*/  UISETP.NE.AND.EX UP1, UPT, UR9, URZ, UPT, UP0 ;  /* 0x000000ff0900728c */ /* 0x000fe4000bf25300 */
[----:B------:R-:W-:-:S04]  /*04b0*/  UISETP.NE.AND.EX UP0, UPT, UR5, URZ, UPT, UP2 ;  /* 0x000000ff0500728c */ /* 0x000fc8000bf05320 */
[----:B------:R-:W-:-:S04]  /*04c0*/  USEL UR4, URZ, 0xffffffff, UP0 ;  /* 0xffffffffff047887 */ /* 0x000fc80008000000 */
[----:B------:R-:W-:Y:S01]  /*04d0*/  VOTEU.ANY UP0, P1 ;  /* 0x0000000000ff7886 */ /* 0x000fe20000800100 */
[----:B------:R-:W-:-:S04]  /*04e0*/  @!UP1 USEL UR4, URZ, 0xffffffff, UP0 ;  /* 0xffffffffff049887 */ /* 0x000fc80008000000 */
[----:B------:R-:W-:-:S04]  /*04f0*/  ULOP3.LUT UR4, UR4, 0x1, URZ, 0xc0, !UPT ;  /* 0x0000000104047892 */ /* 0x000fc8000f8ec0ff */
[----:B------:R-:W-:-:S11]  /*0500*/  UISETP.NE.U32.AND UP3, UPT, UR4, 0x1, UPT ;  /* 0x000000010400788c */ /* 0x000fd6000bf65070 */
.L_x_8:
[----:B------:R-:W3:Y:S01]  /*0510*/  SHFL.IDX PT, R0, R57, RZ, 0x1f ;  /* 0x00001fff39007589 */ /* 0x000ee200000e0000 */
[----:B------:R-:W-:-:S04]  /*0520*/  UISETP.NE.AND UP0, UPT, UR21, 0x2, UPT ;  /* 0x000000021500788c */ /* 0x000fc8000bf05270 */
[----:B------:R-:W-:Y:S02]  /*0530*/  UISETP.EQ.AND UP1, UPT, UR46, URZ, !UP0 ;  /* 0x000000ff2e00728c */ /* 0x000fe4000c722270 */
[----:B------:R-:W-:-:S04]  /*0540*/  USEL UR49, URZ, 0x1, UP0 ;  /* 0x00000001ff317887 */ /* 0x000fc80008000000 */
[----:B------:R-:W-:Y:S02]  /*0550*/  PLOP3.LUT P3, PT, P0, PT, UP1, 0x80, 0x8 ;  /* 0x000000000008781c */ /* 0x000fe4000076f018 */
[----:B---3--:R-:W-:-:S13]  /*0560*/  ISETP.NE.AND P1, PT, R0, RZ, PT ;  /* 0x000000ff0000720c */ /* 0x008fda0003f25270 */
[----:B------:R-:W-:Y:S05]  /*0570*/  @P1 BRA `(.L_x_9) ;  /* 0x0000000000881947 */ /* 0x000fea0003800000 */
[----:B------:R-:W-:Y:S01]  /*0580*/  ELECT P1, URZ, PT ;  /* 0x0000000000ff782f */ /* 0x000fe20003820000 */
[----:B------:R-:W-:-:S12]  /*0590*/  BSSY.RECONVERGENT B0, `(.L_x_9) ;  /* 0x0000020000007945 */ /* 0x000fd80003800200 */
[----:B------:R-:W-:Y:S05]  /*05a0*/  @!P1 BRA `(.L_x_10) ;  /* 0x0000000000789947 */ /* 0x000fea0003800000 */
[----:B------:R-:W-:Y:S01]  /*05b0*/  UMOV UR4, 0x400 ;  /* 0x0000040000047882 */ /* 0x000fe20000000000 */
[----:B------:R-:W-:Y:S01]  /*05c0*/  UMOV UR8, 0x1 ;  /* 0x0000000100087882 */ /* 0x000fe20000000000 */
[----:B------:R-:W-:Y:S01]  /*05d0*/  UMOV UR6, 0x5 ;  /* 0x0000000500067882 */ /* 0x000fe20000000000 */
[----:B------:R-:W-:Y:S02]  /*05e0*/  ULEA UR4, UR52, UR4, 0x18 ;  /* 0x0000000434047291 */ /* 0x000fe4000f8ec0ff */
[----:B------:R-:W-:-:S04]  /*05f0*/  UIADD3 UR8, UPT, UPT, -UR8, 0x100000, URZ ;  /* 0x0010000008087890 */ /* 0x000fc8000fffe1ff */
[----:B------:R-:W-:Y:S02]  /*0600*/  USHF.L.U32 UR9, UR8, 0xb, URZ ;  /* 0x0000000b08097899 */ /* 0x000fe400080006ff */
[----:B------:R-:W-:Y:S02]  /*0610*/  USHF.L.U32 UR8, UR8, 0x1, URZ ;  /* 0x0000000108087899 */ /* 0x000fe400080006ff */
[----:B------:R-:W-:-:S04]  /*0620*/  UIADD3 UR6, UPT, UPT, -UR6, 0x100000, URZ ;  /* 0x0010000006067890 */ /* 0x000fc8000fffe1ff */
[----:B------:R-:W-:Y:S02]  /*0630*/  USHF.L.U32 UR7, UR6, 0xb, URZ ;  /* 0x0000000b06077899 */ /* 0x000fe400080006ff */
[----:B------:R-:W-:Y:S01]  /*0640*/  USHF.L.U32 UR6, UR6, 0x1, URZ ;  /* 0x0000000106067899 */ /* 0x000fe200080006ff */
[----:B------:R-:W3:Y:S03]  /*0650*/  FENCE.VIEW.ASYNC.S ;  /* 0x00000000000073c6 */ /* 0x000ee60000000000 */
[----:B---3--:R3:W4:Y:S08]  /*0660*/  SYNCS.EXCH.64 URZ, [UR4], UR8 ;  /* 0x0000000804ff75b2 */ /* 0x0087300008000100 */
[----:B------:R3:W1:Y:S01]  /*0670*/  SYNCS.EXCH.64 URZ, [UR4+0x48], UR6 ;  /* 0x0000480604ff75b2 */ /* 0x0006620008000100 */
        /* <DEDUP_REMOVED lines=15> */
[----:B------:R3:W1:Y:S02]  /*0770*/  SYNCS.EXCH.64 URZ, [UR4+0x88], UR6 ;  /* 0x0000880604ff75b2 */ /* 0x0006640008000100 */
[----:B---34-:R-:W-:Y:S01]  /*0780*/  NOP ;  /* 0x0000000000007918 */ /* 0x018fe20000000000 */
.L_x_10:
[----:B------:R-:W-:Y:S05]  /*0790*/  BSYNC.RECONVERGENT B0 ;  /* 0x0000000000007941 */ /* 0x000fea0003800200 */
.L_x_9:
[----:B------:R-:W3:Y:S01]  /*07a0*/  SHFL.IDX PT, R0, R57, RZ, 0x1f ;  /* 0x00001fff39007589 */ /* 0x000ee200000e0000 */
[----:B------:R-:W-:Y:S01]  /*07b0*/  NOP ;  /* 0x0000000000007918 */ /* 0x000fe20000000000 */
[----:B---3--:R-:W-:-:S13]  /*07c0*/  ISETP.NE.AND P1, PT, R0, 0x1, PT ;  /* 0x000000010000780c */ /* 0x008fda0003f25270 */
[----:B------:R-:W-:Y:S05]  /*07d0*/  @P1 BRA `(.L_x_11) ;  /* 0x0000000000541947 */ /* 0x000fea0003800000 */
        /* <DEDUP_REMOVED lines=10> */
[----:B------:R-:W-:Y:S01]  /*0880*/  ELECT P1, URZ, PT ;  /* 0x0000000000ff782f */ /* 0x000fe20003820000 */
[----:B------:R-:W3:Y:S02]  /*0890*/  FENCE.VIEW.ASYNC.S ;  /* 0x00000000000073c6 */ /* 0x000ee40000000000 */
[----:B---3--:R3:W4:Y:S08]  /*08a0*/  SYNCS.EXCH.64 URZ, [UR4+0x90], UR8 ;  /* 0x0000900804ff75b2 */ /* 0x0087300008000100 */
[----:B------:R3:W1:Y:S01]  /*08b0*/  SYNCS.EXCH.64 URZ, [UR4+0xb0], UR6 ;  /* 0x0000b00604ff75b2 */ /* 0x0006620008000100 */
[----:B------:R3:W1:Y:S01]  /*08c0*/  SYNCS.EXCH.64 URZ, [UR4+0x98], UR8 ;  /* 0x0000980804ff75b2 */ /* 0x0006620008000100 */
[----:B------:R3:W1:Y:S01]  /*08d0*/  SYNCS.EXCH.64 URZ, [UR4+0xb8], UR6 ;  /* 0x0000b80604ff75b2 */ /* 0x0006620008000100 */
[----:B------:R3:W1:Y:S01]  /*08e0*/  SYNCS.EXCH.64 URZ, [UR4+0xa0], UR8 ;  /* 0x0000a00804ff75b2 */ /* 0x0006620008000100 */
[----:B------:R3:W1:Y:S01]  /*08f0*/  SYNCS.EXCH.64 URZ, [UR4+0xc0], UR6 ;  /* 0x0000c00604ff75b2 */ /* 0x0006620008000100 */
[----:B------:R3:W1:Y:S01]  /*0900*/  SYNCS.EXCH.64 URZ, [UR4+0xa8], UR8 ;  /* 0x0000a80804ff75b2 */ /* 0x0006620008000100 */
[----:B------:R3:W1:Y:S01]  /*0910*/  SYNCS.EXCH.64 URZ, [UR4+0xc8], UR6 ;  /* 0x0000c80604ff75b2 */ /* 0x0006620008000100 */
[----:B------:R-:W-:Y:S01]  /*0920*/  NOP ;  /* 0x0000000000007918 */ /* 0x000fe20000000000 */
.L_x_11:
[----:B------:R-:W2:Y:S01]  /*0930*/  SHFL.IDX PT, R0, R57, RZ, 0x1f ;  /* 0x00001fff39007589 */ /* 0x000ea200000e0000 */
[----:B------:R-:W-:Y:S01]  /*0940*/  NOP ;  /* 0x0000000000007918 */ /* 0x000fe20000000000 */
[----:B--2---:R-:W-:-:S13]  /*0950*/  ISETP.NE.AND P1, PT, R0, 0x3, PT ;  /* 0x000000030000780c */ /* 0x004fda0003f25270 */
[----:B------:R-:W-:Y:S05]  /*0960*/  @P1 BRA `(.L_x_12) ;  /* 0x00000000002c1947 */ /* 0x000fea0003800000 */
[----:B---3--:R-:W-:Y:S01]  /*0970*/  UMOV UR6, 0x400 ;  /* 0x0000040000067882 */ /* 0x008fe20000000000 */
[----:B------:R-:W-:Y:S01]  /*0980*/  UMOV UR4, 0x20 ;  /* 0x0000002000047882 */ /* 0x000fe20000000000 */
[----:B------:R-:W-:Y:S02]  /*0990*/  ULEA UR6, UR52, UR6, 0x18 ;  /* 0x0000000634067291 */ /* 0x000fe4000f8ec0ff */
[----:B------:R-:W-:-:S04]  /*09a0*/  UIADD3 UR4, UPT, UPT, -UR4, 0x100000, URZ ;  /* 0x0010000004047890 */ /* 0x000fc8000fffe1ff */
[----:B------:R-:W-:Y:S02]  /*09b0*/  USHF.L.U32 UR5, UR4, 0xb, URZ ;  /* 0x0000000b04057899 */ /* 0x000fe400080006ff */
[----:B------:R-:W-:Y:S01]  /*09c0*/  USHF.L.U32 UR4, UR4, 0x1, URZ ;  /* 0x0000000104047899 */ /* 0x000fe200080006ff */
[----:B------:R-:W-:Y:S01]  /*09d0*/  ELECT P1, URZ, PT ;  /* 0x0000000000ff782f */ /* 0x000fe20003820000 */
[----:B------:R-:W2:Y:S10]  /*09e0*/  FENCE.VIEW.ASYNC.S ;  /* 0x00000000000073c6 */ /* 0x000eb40000000000 */
[----:B--2---:R2:W3:Y:S01]  /*09f0*/  SYNCS.EXCH.64 URZ, [UR6+0xd0], UR4 ;  /* 0x0000d00406ff75b2 */ /* 0x0044e20008000100 */
[----:B------:R2:W1:Y:S01]  /*0a00*/  SYNCS.EXCH.64 URZ, [UR6+0xd8], UR4 ;  /* 0x0000d80406ff75b2 */ /* 0x0004620008000100 */
[----:B------:R-:W-:Y:S01]  /*0a10*/  NOP ;  /* 0x0000000000007918 */ /* 0x000fe20000000000 */
.L_x_12:
[----:B------:R-:W4:Y:S01]  /*0a20*/  SHFL.IDX PT, R0, R57, RZ, 0x1f ;  /* 0x00001fff39007589 */ /* 0x000f2200000e0000 */
[----:B------:R-:W-:Y:S01]  /*0a30*/  NOP ;  /* 0x0000000000007918 */ /* 0x000fe20000000000 */
[----:B----4-:R-:W-:-:S13]  /*0a40*/  ISETP.NE.AND P1, PT, R0, 0x4, PT ;  /* 0x000000040000780c */ /* 0x010fda0003f25270 */
[----:B------:R-:W-:Y:S05]  /*0a50*/  @P1 BRA `(.L_x_13) ;  /* 0x0000000000481947 */ /* 0x000fea0003800000 */
[----:B--23--:R-:W-:Y:S01]  /*0a60*/  UMOV UR4, 0xe20 ;  /* 0x00000e2000047882 */ /* 0x00cfe20000000000 */
[----:B------:R-:W-:Y:S01]  /*0a70*/  UMOV UR6, 0x400 ;  /* 0x0000040000067882 */ /* 0x000fe20000000000 */
[----:B------:R-:W-:Y:S01]  /*0a80*/  USEL UR4, UR4, 0xc20, UP3 ;  /* 0x00000c2004047887 */ /* 0x000fe20009800000 */
        /* <DEDUP_REMOVED lines=9> */
[----:B------:R-:W2:Y:S02]  /*0b20*/  FENCE.VIEW.ASYNC.S ;  /* 0x00000000000073c6 */ /* 0x000ea40000000000 */
[----:B--2---:R4:W2:Y:S08]  /*0b30*/  SYNCS.EXCH.64 URZ, [UR6+0xe0], UR8 ;  /* 0x0000e00806ff75b2 */ /* 0x0048b00008000100 */
[----:B------:R4:W3:Y:S01]  /*0b40*/  SYNCS.EXCH.64 URZ, [UR6+0xf0], UR4 ;  /* 0x0000f00406ff75b2 */ /* 0x0008e20008000100 */
[----:B------:R4:W1:Y:S01]  /*0b50*/  SYNCS.EXCH.64 URZ, [UR6+0xe8], UR8 ;  /* 0x0000e80806ff75b2 */ /* 0x0008620008000100 */
[----:B------:R4:W1:Y:S02]  /*0b60*/  SYNCS.EXCH.64 URZ, [UR6+0xf8], UR4 ;  /* 0x0000f80406ff75b2 */ /* 0x0008640008000100 */
[----:B----4-:R-:W-:Y:S01]  /*0b70*/  NOP ;  /* 0x0000000000007918 */ /* 0x010fe20000000000 */
.L_x_13:
[----:B------:R-:W4:Y:S01]  /*0b80*/  SHFL.IDX PT, R0, R57, RZ, 0x1f ;  /* 0x00001fff39007589 */ /* 0x000f2200000e0000 */
[----:B------:R-:W-:Y:S01]  /*0b90*/  NOP ;  /* 0x0000000000007918 */ /* 0x000fe20000000000 */
[----:B----4-:R-:W-:-:S13]  /*0ba0*/  ISETP.NE.AND P1, PT, R0, 0x5, PT ;  /* 0x000000050000780c */ /* 0x010fda0003f25270 */
[----:B------:R-:W-:Y:S05]  /*0bb0*/  @P1 BRA `(.L_x_14) ;  /* 0x0000000000541947 */ /* 0x000fea0003800000 */
[----:B--23--:R-:W-:Y:S01]  /*0bc0*/  UMOV UR4, 0x400 ;  /* 0x0000040000047882 */ /* 0x00cfe20000000000 */
        /* <DEDUP_REMOVED lines=14> */
[----:B------:R4:W1:Y:S01]  /*0cb0*/  SYNCS.EXCH.64 URZ, [UR4+0x128], UR8 ;  /* 0x0001280804ff75b2 */ /* 0x0008620008000100 */
[----:B------:R4:W1:Y:S01]  /*0cc0*/  SYNCS.EXCH.64 URZ, [UR4+0x110], UR6 ;  /* 0x0001100604ff75b2 */ /* 0x0008620008000100 */
[----:B------:R4:W1:Y:S01]  /*0cd0*/  SYNCS.EXCH.64 URZ, [UR4+0x130], UR8 ;  /* 0x0001300804ff75b2 */ /* 0x0008620008000100 */
[----:B------:R4:W1:Y:S01]  /*0ce0*/  SYNCS.EXCH.64 URZ, [UR4+0x118], UR6 ;  /* 0x0001180604ff75b2 */ /* 0x0008620008000100 */
[----:B------:R4:W1:Y:S02]  /*0cf0*/  SYNCS.EXCH.64 URZ, [UR4+0x138], UR8 ;  /* 0x0001380804ff75b2 */ /* 0x0008640008000100 */
[----:B----4-:R-:W-:Y:S01]  /*0d00*/  NOP ;  /* 0x0000000000007918 */ /* 0x010fe20000000000 */
.L_x_14:
[----:B------:R-:W4:Y:S01]  /*0d10*/  SHFL.IDX PT, R0, R57, RZ, 0x1f ;  /* 0x00001fff39007589 */ /* 0x000f2200000e0000 */
[----:B------:R-:W-:Y:S01]  /*0d20*/  ISETP.NE.OR P0, PT, RZ, UR21, !P0 ;  /* 0x00000015ff007c0c */ /* 0x000fe2000c705670 */
[----:B------:R-:W-:Y:S01]  /*0d30*/  NOP ;  /* 0x0000000000007918 */ /* 0x000fe20000000000 */
[----:B----4-:R-:W-:-:S13]  /*0d40*/  ISETP.NE.AND P1, PT, R0, 0x3, PT ;  /* 0x000000030000780c */ /* 0x010fda0003f25270 */
[----:B------:R-:W-:Y:S05]  /*0d50*/  @P1 BRA `(.L_x_15) ;  /* 0x0000000000341947 */ /* 0x000fea0003800000 */
[----:B--23--:R-:W-:Y:S01]  /*0d60*/  UMOV UR4, 0x400 ;  /* 0x0000040000047882 */ /* 0x00cfe20000000000 */
[----:B------:R-:W-:Y:S01]  /*0d70*/  UMOV UR6, 0x20 ;  /* 0x0000002000067882 */ /* 0x000fe20000000000 */
[----:B------:R-:W-:Y:S02]  /*0d80*/  ULEA UR4, UR52, UR4, 0x18 ;  /* 0x0000000434047291 */ /* 0x000fe4000f8ec0ff */
[----:B------:R-:W-:-:S04]  /*0d90*/  UIADD3 UR6, UPT, UPT, -UR6, 0x100000, URZ ;  /* 0x0010000006067890 */ /* 0x000fc8000fffe1ff */
[----:B------:R-:W-:Y:S02]  /*0da0*/  USHF.L.U32 UR7, UR6, 0xb, URZ ;  /* 0x0000000b06077899 */ /* 0x000fe400080006ff */
[----:B------:R-:W-:Y:S01]  /*0db0*/  USHF.L.U32 UR6, UR6, 0x1, URZ ;  /* 0x0000000106067899 */ /* 0x000fe200080006ff */
[----:B------:R-:W-:Y:S01]  /*0dc0*/  ELECT P1, URZ, PT ;  /* 0x0000000000ff782f */ /* 0x000fe20003820000 */
[----:B------:R-:W2:Y:S10]  /*0dd0*/  FENCE.VIEW.ASYNC.S ;  /* 0x00000000000073c6 */ /* 0x000eb40000000000 */
[----:B--2---:R4:W2:Y:S01]  /*0de0*/  SYNCS.EXCH.64 URZ, [UR4+0x140], UR6 ;  /* 0x0001400604ff75b2 */ /* 0x0048a20008000100 */
[----:B------:R4:W3:Y:S01]  /*0df0*/  SYNCS.EXCH.64 URZ, [UR4+0x150], UR6 ;  /* 0x0001500604ff75b2 */ /* 0x0008e20008000100 */
[----:B------:R4:W1:Y:S01]  /*0e00*/  SYNCS.EXCH.64 URZ, [UR4+0x148], UR6 ;  /* 0x0001480604ff75b2 */ /* 0x0008620008000100 */
[----:B------:R4:W1:Y:S02]  /*0e10*/  SYNCS.EXCH.64 URZ, [UR4+0x158], UR6 ;  /* 0x0001580604ff75b2 */ /* 0x0008640008000100 */
[----:B----4-:R-:W-:Y:S01]  /*0e20*/  NOP ;  /* 0x0000000000007918 */ /* 0x010fe20000000000 */
.L_x_15:
[----:B------:R-:W-:Y:S01]  /*0e30*/  VOTEU.ALL UP0, P0 ;  /* 0x0000000000ff7886 */ /* 0x000fe20000000000 */
[----:B--23--:R-:W-:Y:S01]  /*0e40*/  UMOV UR4, 0x20 ;  /* 0x0000002000047882 */ /* 0x00cfe20000000000 */
[----:B------:R-:W2:Y:S01]  /*0e50*/  LDCU UR33, c[0x0][0x36c] ;  /* 0x00006d80ff2177ac */ /* 0x000ea20008000800 */
[----:B------:R-:W-:Y:S01]  /*0e60*/  NOP ;  /* 0x0000000000007918 */ /* 0x000fe20000000000 */
[----:B------:R-:W-:Y:S01]  /*0e70*/  LOP3.LUT R0, R69, 0x1f, RZ, 0xc0, !PT ;  /* 0x0000001f45007812 */ /* 0x000fe200078ec0ff */
[----:B------:R-:W-:Y:S01]  /*0e80*/  @!UP0 UMOV UR6, 0x400 ;  /* 0x0000040000068882 */ /* 0x000fe20000000000 */
[----:B------:R-:W-:-:S04]  /*0e90*/  @!UP0 UIADD3 UR4, UPT, UPT, -UR4, 0x100000, URZ ;  /* 0x0010000004048890 */ /* 0x000fc8000fffe1ff */
[----:B------:R-:W-:Y:S02]  /*0ea0*/  @!UP0 USHF.L.U32 UR5, UR4, 0xb, URZ ;  /* 0x0000000b04058899 */ /* 0x000fe400080006ff */
[----:B------:R-:W-:Y:S02]  /*0eb0*/  @!UP0 USHF.L.U32 UR4, UR4, 0x1, URZ ;  /* 0x0000000104048899 */ /* 0x000fe400080006ff */
[----:B------:R-:W-:Y:S01]  /*0ec0*/  @!UP0 ULEA UR6, UR52, UR6, 0x18 ;  /* 0x0000000634068291 */ /* 0x000fe2000f8ec0ff */
[----:B------:R-:W-:Y:S01]  /*0ed0*/  VOTEU.ALL UP0, P0 ;  /* 0x0000000000ff7886 */ /* 0x000fe20000000000 */
[----:B------:R-:W-:Y:S02]  /*0ee0*/  UISETP.NE.AND UP4, UPT, UR21, URZ, UPT ;  /* 0x000000ff1500728c */ /* 0x000fe4000bf85270 */
[----:B--2---:R-:W-:Y:S01]  /*0ef0*/  UISETP.EQ.U32.AND UP1, UPT, UR33, 0x1, UPT ;  /* 0x000000012100788c */ /* 0x004fe2000bf22070 */
[----:B------:R-:W2:Y:S07]  /*0f00*/  FENCE.VIEW.ASYNC.S ;  /* 0x00000000000073c6 */ /* 0x000eae0000000000 */
[----:B--2---:R2:W3:Y:S01]  /*0f10*/  @!UP0 SYNCS.EXCH.64 URZ, [UR6+0x160], UR4 ;  /* 0x0001600406ff85b2 */ /* 0x0044e20008000100 */
[----:B------:R-:W-:Y:S05]  /*0f20*/  BRA.U !UP1, `(.L_x_16) ;  /* 0x0000000109087547 */ /* 0x000fea000b800000 */
[----:B-1-3--:R-:W-:Y:S01]  /*0f30*/  UCGABAR_ARV ;  /* 0x00000000000079c7 */ /* 0x00afe20008000000 */
[----:B------:R-:W-:Y:S05]  /*0f40*/  BRA `(.L_x_17) ;  /* 0x0000000000047947 */ /* 0x000fea0003800000 */
.L_x_16:
[----:B-1-3--:R-:W-:Y:S01]  /*0f50*/  NOP ;  /* 0x0000000000007918 */ /* 0x00afe20000000000 */
.L_x_17:
[----:B------:R-:W1:Y:S01]  /*0f60*/  S2UR UR9, SR_CTAID.Y ;  /* 0x00000000000979c3 */ /* 0x000e620000002600 */
[----:B------:R-:W-:-:S05]  /*0f70*/  CS2R.32 R58, SR_CgaSize ;  /* 0x00000000003a7805 */ /* 0x000fca0000008a00 */
[----:B------:R-:W-:-:S05]  /*0f80*/  IMAD R58, R58, -0xa0, RZ ;  /* 0xffffff603a3a7824 */ /* 0x000fca00078e02ff */
[----:B------:R-:W-:-:S14]  /*0f90*/  R2UR UR10, R58 ;  /* 0x000000003a0a72ca */ /* 0x000fdc00000e0000 */
[----:B------:R-:W3:Y:S01]  /*0fa0*/  LDCU UR10, c[0x0][UR10+0x2b4] ;  /* 0x000056800a0a77ac */ /* 0x000ee20008000800 */
[----:B------:R-:W-:-:S05]  /*0fb0*/  CS2R.32 R58, SR_CgaSize ;  /* 0x00000000003a7805 */ /* 0x000fca0000008a00 */
[----:B------:R-:W-:-:S05]  /*0fc0*/  IMAD R58, R58, -0xa0, RZ ;  /* 0xffffff603a3a7824 */ /* 0x000fca00078e02ff */
[----:B------:R-:W-:-:S14]  /*0fd0*/  R2UR UR8, R58 ;  /* 0x000000003a0872ca */ /* 0x000fdc00000e0000 */
[----:B------:R-:W4:Y:S01]  /*0fe0*/  LDCU UR8, c[0x0][UR8+0x2b0] ;  /* 0x00005600080877ac */ /* 0x000f220008000800 */
[----:B------:R-:W4:Y:S01]  /*0ff0*/  S2UR UR27, SR_CTAID.X ;  /* 0x00000000001b79c3 */ /* 0x000f220000002500 */
[----:B--2---:R-:W-:Y:S01]  /*1000*/  ULOP3.LUT UR4, UR52, 0xc, URZ, 0xc0, !UPT ;  /* 0x0000000c34047892 */ /* 0x004fe2000f8ec0ff */
[----:B------:R-:W-:-:S05]  /*1010*/  CS2R.32 R58, SR_CgaSize ;  /* 0x00000000003a7805 */ /* 0x000fca0000008a00 */
[----:B------:R-:W-:-:S05]  /*1020*/  IMAD R58, R58, -0xa0, RZ ;  /* 0xffffff603a3a7824 */ /* 0x000fca00078e02ff */
[----:B------:R-:W-:-:S14]  /*1030*/  R2UR UR11, R58 ;  /* 0x000000003a0b72ca */ /* 0x000fdc00000e0000 */
[----:B------:R-:W2:Y:S01]  /*1040*/  LDCU UR11, c[0x0][UR11+0x2a4] ;  /* 0x000054800b0b77ac */ /* 0x000ea20008000800 */
[----:B------:R-:W-:Y:S01]  /*1050*/  ULOP3.LUT UR4, UR4, 0x1, UR52, 0xf8, !UPT ;  /* 0x0000000104047892 */ /* 0x000fe2000f8ef834 */
[----:B------:R-:W2:Y:S01]  /*1060*/  S2UR UR36, SR_CTAID.Z ;  /* 0x00000000002479c3 */ /* 0x000ea20000002700 */
[----:B------:R-:W-:Y:S02]  /*1070*/  USHF.R.U32.HI UR6, URZ, 0x1, UR52 ;  /* 0x00000001ff067899 */ /* 0x000fe40008011634 */
[----:B------:R-:W-:Y:S02]  /*1080*/  UISETP.GT.U32.AND UP0, UPT, UR4, 0xffff, UPT ;  /* 0x0000ffff0400788c */ /* 0x000fe4000bf04070 */
[----:B------:R-:W-:Y:S02]  /*1090*/  ULOP3.LUT UR7, UR52, 0x3, URZ, 0xc0, !UPT ;  /* 0x0000000334077892 */ /* 0x000fe4000f8ec0ff */
[----:B------:R-:W-:Y:S01]  /*10a0*/  USEL UR4, UR4, 0xffff, !UP0 ;  /* 0x0000ffff04047887 */ /* 0x000fe2000c000000 */
[----:B-1----:R-:W-:Y:S01]  /*10b0*/  I2FP.F32.U32 R2, UR9 ;  /* 0x0000000900027c45 */ /* 0x002fe20008201000 */
[----:B------:R-:W-:Y:S01]  /*10c0*/  USHF.R.U32.HI UR5, URZ, 0x2, UR52 ;  /* 0x00000002ff057899 */ /* 0x000fe20008011634 */
[----:B------:R-:W-:-:S05]  /*10d0*/  CS2R.32 R58, SR_CgaSize ;  /* 0x00000000003a7805 */ /* 0x000fca0000008a00 */
[----:B------:R-:W-:-:S05]  /*10e0*/  IMAD R58, R58, -0xa0, RZ ;  /* 0xffffff603a3a7824 */ /* 0x000fca00078e02ff */
[----:B------:R-:W-:-:S14]  /*10f0*/  R2UR UR63, R58 ;  /* 0x000000003a3f72ca */ /* 0x000fdc00000e0000 */
[----:B------:R-:W1:Y:S01]  /*1100*/  LDCU UR63, c[0x0][UR63+0x2a0] ;  /* 0x000054003f3f77ac */ /* 0x000e620008000800 */
[----:B---3--:R-:W-:Y:S01]  /*1110*/  FMUL R2, R2, UR10 ;  /* 0x0000000a02027c20 */ /* 0x008fe20008400000 */
[----:B------:R-:W3:Y:S01]  /*1120*/  LDCU UR24, c[0x0][0xb24] ;  /* 0x00016480ff1877ac */ /* 0x000ee20008000800 */
[----:B----4-:R-:W-:-:S04]  /*1130*/  I2FP.F32.U32 R3, UR27 ;  /* 0x0000001b00037c45 */ /* 0x010fc80008201000 */
[----:B------:R-:W4:Y:S01]  /*1140*/  F2I.U32.TRUNC.NTZ R2, R2 ;  /* 0x0000000200027305 */ /* 0x000f22000020f000 */
[----:B------:R-:W-:Y:S01]  /*1150*/  ULOP3.LUT UR32, UR6, 0x1, URZ, 0xc0, !UPT ;  /* 0x0000000106207892 */ /* 0x000fe2000f8ec0ff */
[----:B------:R-:W-:Y:S01]  /*1160*/  FMUL R3, R3, UR8 ;  /* 0x0000000803037c20 */ /* 0x000fe20008400000 */
[----:B------:R-:W-:Y:S02]  /*1170*/  ULOP3.LUT UR4, UR4, 0xffff, URZ, 0xc0, !UPT ;  /* 0x0000ffff04047892 */ /* 0x000fe4000f8ec0ff */
[----:B------:R-:W-:Y:S01]  /*1180*/  UISETP.GT.U32.AND UP1, UPT, UR7, 0xffff, UPT ;  /* 0x0000ffff0700788c */ /* 0x000fe2000bf24070 */
[----:B------:R-:W-:Y:S02]  /*1190*/  UMOV UR25, 0x5 ;  /* 0x0000000500197882 */ /* 0x000fe40000000000 */
[----:B------:R-:W2:Y:S01]  /*11a0*/  F2I.U32.TRUNC.NTZ R3, R3 ;  /* 0x0000000300037305 */ /* 0x000ea2000020f000 */
[----:B------:R-:W-:Y:S02]  /*11b0*/  ULOP3.LUT UR31, UR5, 0x3, URZ, 0xc0, !UPT ;  /* 0x00000003051f7892 */ /* 0x000fe4000f8ec0ff */
[----:B------:R-:W-:-:S02]  /*11c0*/  USHF.L.U32 UR25, UR25, UR4, URZ ;  /* 0x0000000419197299 */ /* 0x000fc400080006ff */
[----:B------:R-:W-:Y:S01]  /*11d0*/  USEL UR5, UR7, 0xffff, !UP1 ;  /* 0x0000ffff07057887 */ /* 0x000fe2000c800000 */
[----:B----4-:R-:W-:Y:S01]  /*11e0*/  R2UR UR8, R2 ;  /* 0x00000000020872ca */ /* 0x010fe200000e0000 */
[----:B------:R-:W-:Y:S02]  /*11f0*/  UMOV UR26, 0x1111 ;  /* 0x00001111001a7882 */ /* 0x000fe40000000000 */
[----:B------:R-:W-:Y:S01]  /*1200*/  ULOP3.LUT UR5, UR5, 0xffff, URZ, 0xc0, !UPT ;  /* 0x0000ffff05057892 */ /* 0x000fe2000f8ec0ff */
[----:B------:R-:W-:Y:S01]  /*1210*/  PRMT R2, RZ, 0x7610, R2 ;  /* 0x00007610ff027816 */ /* 0x000fe20000000002 */
[----:B------:R-:W-:Y:S02]  /*1220*/  USHF.L.U32 UR41, UR52, 0x8, URZ ;  /* 0x0000000834297899 */ /* 0x000fe400080006ff */
[----:B------:R-:W-:Y:S01]  /*1230*/  USHF.L.U32 UR26, UR26, UR5, URZ ;  /* 0x000000051a1a7299 */ /* 0x000fe200080006ff */
[----:B--2---:R-:W-:Y:S01]  /*1240*/  R2UR UR6, R3 ;  /* 0x00000000030672ca */ /* 0x004fe200000e0000 */
[----:B------:R-:W2:Y:S01]  /*1250*/  LDCU UR42, c[0x0][0xb24] ;  /* 0x00016480ff2a77ac */ /* 0x000ea20008000800 */
[----:B------:R-:W-:-:S03]  /*1260*/  PRMT R3, RZ, 0x7610, R3 ;  /* 0x00007610ff037816 */ /* 0x000fc60000000003 */
[----:B------:R-:W-:Y:S01]  /*1270*/  UIADD3 UR4, UPT, UPT, -UR8, URZ, URZ ;  /* 0x000000ff08047290 */ /* 0x000fe2000fffe1ff */
[----:B------:R-:W4:Y:S03]  /*1280*/  LDCU UR29, c[0x0][0xb30] ;  /* 0x00016600ff1d77ac */ /* 0x000f260008000800 */
[----:B------:R-:W-:-:S04]  /*1290*/  UIMAD UR4, UR11, UR4, UR9 ;  /* 0x000000040b0472a4 */ /* 0x000fc8000f8e0209 */
[----:B------:R-:W-:Y:S02]  /*12a0*/  UIADD3 UR5, UPT, UPT, -UR6, URZ, URZ ;  /* 0x000000ff06057290 */ /* 0x000fe4000fffe1ff */
[----:B------:R-:W-:Y:S01]  /*12b0*/  UISETP.NE.AND UP5, UPT, UR21, 0x2, UPT ;  /* 0x000000021500788c */ /* 0x000fe2000bfa5270 */
[----:B------:R-:W-:Y:S01]  /*12c0*/  IMAD.U32 R58, RZ, RZ, UR4 ;  /* 0x00000004ff3a7e24 */ /* 0x000fe2000f8e00ff */
[----:B------:R-:W-:Y:S02]  /*12d0*/  ULOP3.LUT UR38, UR41, 0xc00, URZ, 0xc0, !UPT ;  /* 0x00000c0029267892 */ /* 0x000fe4000f8ec0ff */
[----:B------:R-:W-:Y:S02]  /*12e0*/  ULOP3.LUT UR30, UR41, 0x200, URZ, 0xc0, !UPT ;  /* 0x00000200291e7892 */ /* 0x000fe4000f8ec0ff */
[----:B---3--:R-:W-:Y:S01]  /*12f0*/  UISETP.GE.AND UP6, UPT, UR24, 0x1, UPT ;  /* 0x000000011800788c */ /* 0x008fe2000bfc6270 */
[----:B------:R-:W-:Y:S01]  /*1300*/  UMOV UR20, UR9 ;  /* 0x0000000900147c82 */ /* 0x000fe20008000000 */
[----:B------:R-:W-:Y:S01]  /*1310*/  UMOV UR16, UR27 ;  /* 0x0000001b00107c82 */ /* 0x000fe20008000000 */
[----:B-1----:R-:W-:Y:S01]  /*1320*/  UIMAD UR63, UR63, UR5, UR27 ;  /* 0x000000053f3f72a4 */ /* 0x002fe2000f8e021b */
[----:B--2-4-:R-:W-:Y:S11]  /*1330*/  BRA.U UP4, `(.L_x_18) ;  /* 0x0000000104b07547 */ /* 0x014ff6000b800000 */
[----:B------:R-:W-:Y:S01]  /*1340*/  R2UR UR18, R58 ;  /* 0x000000003a1272ca */ /* 0x000fe200000e0000 */
[----:B------:R-:W-:-:S12]  /*1350*/  ULOP3.LUT UR4, UR63, 0x2, URZ, 0x3c, !UPT ;  /* 0x000000023f047892 */ /* 0x000fd8000f8e3cff */
[----:B------:R-:W-:Y:S02]  /*1360*/  UISETP.NE.AND UP0, UPT, UR18, URZ, UPT ;  /* 0x000000ff1200728c */ /* 0x000fe4000bf05270 */
[----:B------:R-:W-:Y:S02]  /*1370*/  UISETP.NE.AND UP2, UPT, UR18, 0x1, UPT ;  /* 0x000000011200788c */ /* 0x000fe4000bf45270 */
[----:B------:R-:W-:Y:S02]  /*1380*/  UISETP.GT.U32.AND UP1, UPT, UR63, 0x1, UP0 ;  /* 0x000000013f00788c */ /* 0x000fe40008724070 */
[----:B------:R-:W-:Y:S02]  /*1390*/  UISETP.GT.U32.AND UP0, UPT, UR4, 0x1, UP0 ;  /* 0x000000010400788c */ /* 0x000fe40008704070 */
[----:B------:R-:W-:Y:S02]  /*13a0*/  USEL UR7, URZ, 0x1, UP1 ;  /* 0x00000001ff077887 */ /* 0x000fe40008800000 */
[----:B------:R-:W-:-:S02]  /*13b0*/  USEL UR8, URZ, 0x2, UP1 ;  /* 0x00000002ff087887 */ /* 0x000fc40008800000 */
[----:B------:R-:W-:Y:S02]  /*13c0*/  UISETP.GT.U32.AND UP1, UPT, UR63, 0x1, UP2 ;  /* 0x000000013f00788c */ /* 0x000fe40009724070 */
[----:B------:R-:W-:Y:S02]  /*13d0*/  USEL UR12, URZ, 0x4, UP0 ;  /* 0x00000004ff0c7887 */ /* 0x000fe40008000000 */
[----:B------:R-:W-:Y:S02]  /*13e0*/  USEL UR15, URZ, 0x8, UP0 ;  /* 0x00000008ff0f7887 */ /* 0x000fe40008000000 */
[----:B------:R-:W-:Y:S02]  /*13f0*/  UISETP.GT.U32.AND UP0, UPT, UR4, 0x1, UP2 ;  /* 0x000000010400788c */ /* 0x000fe40009704070 */
[----:B------:R-:W-:Y:S02]  /*1400*/  USEL UR6, URZ, 0x10, UP1 ;  /* 0x00000010ff067887 */ /* 0x000fe40008800000 */
[----:B------:R-:W-:-:S02]  /*1410*/  USEL UR11, URZ, 0x20, UP1 ;  /* 0x00000020ff0b7887 */ /* 0x000fc40008800000 */
[----:B------:R-:W-:Y:S02]  /*1420*/  UISETP.NE.AND UP1, UPT, UR18, 0x2, UPT ;  /* 0x000000021200788c */ /* 0x000fe4000bf25270 */
[----:B------:R-:W-:Y:S02]  /*1430*/  USEL UR14, URZ, 0x40, UP0 ;  /* 0x00000040ff0e7887 */ /* 0x000fe40008000000 */
[----:B------:R-:W-:Y:S02]  /*1440*/  USEL UR17, URZ, 0x80, UP0 ;  /* 0x00000080ff117887 */ /* 0x000fe40008000000 */
[----:B------:R-:W-:Y:S02]  /*1450*/  UISETP.GT.U32.AND UP0, UPT, UR63, 0x1, UP1 ;  /* 0x000000013f00788c */ /* 0x000fe40008f04070 */
[----:B------:R-:W-:Y:S02]  /*1460*/  UISETP.NE.AND UP2, UPT, UR18, 0x3, UPT ;  /* 0x000000031200788c */ /* 0x000fe4000bf45270 */
[----:B------:R-:W-:-:S02]  /*1470*/  USEL UR5, URZ, 0x100, UP0 ;  /* 0x00000100ff057887 */ /* 0x000fc40008000000 */
[----:B------:R-:W-:Y:S02]  /*1480*/  USEL UR10, URZ, 0x200, UP0 ;  /* 0x00000200ff0a7887 */ /* 0x000fe40008000000 */
[----:B------:R-:W-:Y:S02]  /*1490*/  UISETP.GT.U32.AND UP0, UPT, UR63, 0x1, UP2 ;  /* 0x000000013f00788c */ /* 0x000fe40009704070 */
[----:B------:R-:W-:Y:S02]  /*14a0*/  UIADD3 UR5, UPT, UPT, UR5, UR6, UR7 ;  /* 0x0000000605057290 */ /* 0x000fe4000fffe007 */
[----:B------:R-:W-:Y:S02]  /*14b0*/  USEL UR9, URZ, 0x1000, UP0 ;  /* 0x00001000ff097887 */ /* 0x000fe40008000000 */
[----:B------:R-:W-:Y:S02]  /*14c0*/  USEL UR13, URZ, 0x2000, UP0 ;  /* 0x00002000ff0d7887 */ /* 0x000fe40008000000 */
[----:B------:R-:W-:-:S02]  /*14d0*/  UIADD3 UR5, UPT, UPT, UR8, UR9, UR5 ;  /* 0x0000000908057290 */ /* 0x000fc4000fffe005 */
[----:B------:R-:W-:Y:S02]  /*14e0*/  UISETP.GT.U32.AND UP1, UPT, UR4, 0x1, UP1 ;  /* 0x000000010400788c */ /* 0x000fe40008f24070 */
[----:B------:R-:W-:Y:S02]  /*14f0*/  UIADD3 UR5, UPT, UPT, UR10, UR11, UR5 ;  /* 0x0000000b0a057290 */ /* 0x000fe4000fffe005 */
[----:B------:R-:W-:Y:S02]  /*1500*/  UISETP.GT.U32.AND UP0, UPT, UR4, 0x1, UP2 ;  /* 0x000000010400788c */ /* 0x000fe40009704070 */
[----:B------:R-:W-:Y:S02]  /*1510*/  USEL UR4, URZ, 0x400, UP1 ;  /* 0x00000400ff047887 */ /* 0x000fe40008800000 */
[----:B------:R-:W-:Y:S02]  /*1520*/  UIADD3 UR5, UPT, UPT, UR12, UR13, UR5 ;  /* 0x0000000d0c057290 */ /* 0x000fe4000fffe005 */
[----:B------:R-:W-:-:S02]  /*1530*/  USEL UR6, URZ, 0x4000, UP0 ;  /* 0x00004000ff067887 */ /* 0x000fc40008000000 */
[----:B------:R-:W-:Y:S02]  /*1540*/  UIADD3 UR5, UPT, UPT, UR4, UR14, UR5 ;  /* 0x0000000e04057290 */ /* 0x000fe4000fffe005 */
[----:B------:R-:W-:Y:S02]  /*1550*/  USEL UR7, URZ, 0x800, UP1 ;  /* 0x00000800ff077887 */ /* 0x000fe40008800000 */
[----:B------:R-:W-:Y:S02]  /*1560*/  ULOP3.LUT UR4, UR63, 0xfffffffe, URZ, 0xc0, !UPT ;  /* 0xfffffffe3f047892 */ /* 0x000fe4000f8ec0ff */
[----:B------:R-:W-:Y:S02]  /*1570*/  UIADD3 UR5, UPT, UPT, UR15, UR6, UR5 ;  /* 0x000000060f057290 */ /* 0x000fe4000fffe005 */
[----:B------:R-:W-:Y:S02]  /*1580*/  ULEA UR4, UR18, UR4, 0x2 ;  /* 0x0000000412047291 */ /* 0x000fe4000f8e10ff */
[----:B------:R-:W-:-:S02]  /*1590*/  USEL UR6, URZ, 0x8000, UP0 ;  /* 0x00008000ff067887 */ /* 0x000fc40008000000 */
[----:B------:R-:W-:-:S03]  /*15a0*/  UIADD3 UR5, UPT, UPT, UR7, UR17, UR5 ;  /* 0x0000001107057290 */ /* 0x000fc6000fffe005 */
[----:B------:R-:W-:Y:S01]  /*15b0*/  UMOV UR7, 0x3 ;  /* 0x0000000300077882 */ /* 0x000fe20000000000 */
[----:B------:R-:W-:Y:S02]  /*15c0*/  UIADD3 UR5, UPT, UPT, UR5, UR6, URZ ;  /* 0x0000000605057290 */ /* 0x000fe4000fffe0ff */
[----:B------:R-:W-:-:S04]  /*15d0*/  USHF.L.U32 UR4, UR7, UR4, URZ ;  /* 0x0000000407047299 */ /* 0x000fc800080006ff */
[----:B------:R-:W-:Y:S02]  /*15e0*/  MOV R3, UR5 ;  /* 0x0000000500037c02 */ /* 0x000fe40008000f00 */
[----:B------:R-:W-:Y:S02]  /*15f0*/  IMAD.U32 R2, RZ, RZ, UR4 ;  /* 0x00000004ff027e24 */ /* 0x000fe4000f8e00ff */
.L_x_18:
[----:B------:R-:W-:Y:S05]  /*1600*/  BRA.U !UP6, `(.L_x_19) ;  /* 0x000000010ed47547 */ /* 0x000fea000b800000 */
[----:B------:R-:W1:Y:S01]  /*1610*/  LDCU.128 UR12, c[0x0][0xb10] ;  /* 0x00016200ff0c77ac */ /* 0x000e620008000c00 */
[----:B------:R-:W2:Y:S01]  /*1620*/  LDCU UR6, c[0x0][0x370] ;  /* 0x00006e00ff0677ac */ /* 0x000ea20008000800 */
[----:B------:R-:W3:Y:S01]  /*1630*/  LDCU UR5, c[0x0][0x374] ;  /* 0x00006e80ff0577ac */ /* 0x000ee20008000800 */
[----:B------:R-:W4:Y:S01]  /*1640*/  LDCU UR28, c[0x0][0xb0c] ;  /* 0x00016180ff1c77ac */ /* 0x000f220008000800 */
[----:B------:R-:W4:Y:S01]  /*1650*/  LDCU UR4, c[0x0][0xb20] ;  /* 0x00016400ff0477ac */ /* 0x000f220008000800 */
[----:B------:R-:W4:Y:S01]  /*1660*/  LDCU.64 UR8, c[0x0][0xb28] ;  /* 0x00016500ff0877ac */ /* 0x000f220008000a00 */
[----:B-1----:R-:W-:Y:S02]  /*1670*/  UISETP.NE.AND UP0, UPT, UR14, 0x1, UPT ;  /* 0x000000010e00788c */ /* 0x002fe4000bf05270 */
[----:B---3--:R-:W-:Y:S02]  /*1680*/  UIMAD.WIDE.U32 UR10, UR5, UR15, URZ ;  /* 0x0000000f050a72a5 */ /* 0x008fe4000f8e00ff */
[----:B--2---:R-:W-:-:S02]  /*1690*/  UIMAD.WIDE.U32 UR18, UR6, UR12, URZ ;  /* 0x0000000c061272a5 */ /* 0x004fc4000f8e00ff */
[----:B----4-:R-:W-:Y:S02]  /*16a0*/  UISETP.NE.AND UP1, UPT, UR28, 0x1, UPT ;  /* 0x000000011c00788c */ /* 0x010fe4000bf25270 */
[----:B------:R-:W-:Y:S01]  /*16b0*/  UISETP.NE.AND UP2, UPT, UR24, 0x1, UPT ;  /* 0x000000011800788c */ /* 0x000fe2000bf45270 */
[----:B------:R-:W-:Y:S02]  /*16c0*/  UMOV UR10, UR11 ;  /* 0x0000000b000a7c82 */ /* 0x000fe40008000000 */
[----:B------:R-:W-:Y:S01]  /*16d0*/  UMOV UR18, UR19 ;  /* 0x0000001300127c82 */ /* 0x000fe20008000000 */
[----:B------:R-:W-:Y:S02]  /*16e0*/  @UP0 USHF.R.U32.HI UR5, URZ, UR4, UR10 ;  /* 0x00000004ff050299 */ /* 0x000fe4000801160a */
[----:B------:R-:W-:Y:S02]  /*16f0*/  UIMAD.WIDE.U32 UR22, UR20, UR15, URZ ;  /* 0x0000000f141672a5 */ /* 0x000fe4000f8e00ff */
[----:B------:R-:W-:-:S02]  /*1700*/  UIMAD.WIDE.U32 UR10, UR5, UR8, URZ ;  /* 0x00000008050a72a5 */ /* 0x000fc4000f8e00ff */
[----:B------:R-:W-:Y:S02]  /*1710*/  @UP1 USHF.R.U32.HI UR6, URZ, UR13, UR18 ;  /* 0x0000000dff061299 */ /* 0x000fe40008011612 */
[----:B------:R-:W-:Y:S02]  /*1720*/  UIMAD.WIDE.U32 UR16, UR27, UR12, URZ ;  /* 0x0000000c1b1072a5 */ /* 0x000fe4000f8e00ff */
[----:B------:R-:W-:Y:S01]  /*1730*/  UIMAD.WIDE.U32 UR18, UR6, UR8, URZ ;  /* 0x00000008061272a5 */ /* 0x000fe2000f8e00ff */
[----:B------:R-:W-:Y:S01]  /*1740*/  UMOV UR22, UR23 ;  /* 0x0000001700167c82 */ /* 0x000fe20008000000 */
[----:B------:R-:W-:Y:S01]  /*1750*/  UMOV UR10, UR11 ;  /* 0x0000000b000a7c82 */ /* 0x000fe20008000000 */
[----:B------:R-:W-:Y:S02]  /*1760*/  USHF.R.U32.HI UR22, URZ, UR4, UR22 ;  /* 0x00000004ff167299 */ /* 0x000fe40008011616 */
[----:B------:R-:W-:Y:S02]  /*1770*/  @UP2 USHF.R.U32.HI UR5, URZ, UR9, UR10 ;  /* 0x00000009ff052299 */ /* 0x000fe4000801160a */
[----:B------:R-:W-:Y:S01]  /*1780*/  UMOV UR7, UR19 ;  /* 0x0000001300077c82 */ /* 0x000fe20008000000 */
[----:B------:R-:W-:Y:S01]  /*1790*/  UMOV UR16, UR17 ;  /* 0x0000001100107c82 */ /* 0x000fe20008000000 */
[----:B------:R-:W-:-:S02]  /*17a0*/  @UP2 USHF.R.U32.HI UR6, URZ, UR9, UR7 ;  /* 0x00000009ff062299 */ /* 0x000fc40008011607 */
[----:B------:R-:W-:Y:S02]  /*17b0*/  USHF.R.U32.HI UR16, URZ, UR13, UR16 ;  /* 0x0000000dff107299 */ /* 0x000fe40008011610 */
[----:B------:R-:W-:Y:S02]  /*17c0*/  USEL UR4, UR20, UR22, !UP0 ;  /* 0x0000001614047287 */ /* 0x000fe4000c000000 */
[----:B------:R-:W-:Y:S02]  /*17d0*/  UIMAD UR7, UR5, UR24, URZ ;  /* 0x00000018050772a4 */ /* 0x000fe4000f8e02ff */
[----:B------:R-:W-:Y:S02]  /*17e0*/  USEL UR5, UR27, UR16, !UP1 ;  /* 0x000000101b057287 */ /* 0x000fe4000c800000 */
[----:B------:R-:W-:Y:S02]  /*17f0*/  UIMAD UR12, UR6, UR24, URZ ;  /* 0x00000018060c72a4 */ /* 0x000fe4000f8e02ff */
[----:B------:R-:W-:-:S02]  /*1800*/  UISETP.GE.AND UP0, UPT, UR4, UR7, UPT ;  /* 0x000000070400728c */ /* 0x000fc4000bf06270 */
[----:B------:R-:W-:Y:S02]  /*1810*/  UIMAD.WIDE.U32 UR10, UR4, UR8, URZ ;  /* 0x00000008040a72a5 */ /* 0x000fe4000f8e00ff */
[----:B------:R-:W-:Y:S02]  /*1820*/  UISETP.GE.OR UP0, UPT, UR5, UR12, UP0 ;  /* 0x0000000c0500728c */ /* 0x000fe40008706670 */
[----:B------:R-:W-:Y:S02]  /*1830*/  UIMAD.WIDE.U32 UR12, UR5, UR8, URZ ;  /* 0x00000008050c72a5 */ /* 0x000fe4000f8e00ff */
[----:B------:R-:W-:Y:S01]  /*1840*/  UIADD3 UR10, UPT, UPT, -UR4, URZ, URZ ;  /* 0x000000ff040a7290 */ /* 0x000fe2000fffe1ff */
[----:B------:R-:W-:Y:S01]  /*1850*/  UMOV UR8, UR11 ;  /* 0x0000000b00087c82 */ /* 0x000fe20008000000 */
[----:B------:R-:W-:Y:S02]  /*1860*/  UIADD3 UR16, UPT, UPT, -UR5, URZ, URZ ;  /* 0x000000ff05107290 */ /* 0x000fe4000fffe1ff */
[----:B------:R-:W-:-:S03]  /*1870*/  USHF.R.U32.HI UR8, URZ, UR9, UR8 ;  /* 0x00000009ff087299 */ /* 0x000fc60008011608 */
[----:B------:R-:W-:Y:S01]  /*1880*/  @!UP0 UMOV UR7, UR13 ;  /* 0x0000000d00078c82 */ /* 0x000fe20008000000 */
[----:B------:R-:W-:Y:S02]  /*1890*/  UIMAD UR20, UR14, UR10, UR20 ;  /* 0x0000000a0e1472a4 */ /* 0x000fe4000f8e0214 */
[----:B------:R-:W-:Y:S02]  /*18a0*/  USEL UR8, UR4, UR8, !UP2 ;  /* 0x0000000804087287 */ /* 0x000fe4000d000000 */
[----:B------:R-:W-:Y:S02]  /*18b0*/  @!UP0 USHF.R.U32.HI UR7, URZ, UR9, UR7 ;  /* 0x00000009ff078299 */ /* 0x000fe40008011607 */
[----:B------:R-:W-:Y:S02]  /*18c0*/  UIADD3 UR9, UPT, UPT, -UR8, URZ, URZ ;  /* 0x000000ff08097290 */ /* 0x000fe4000fffe1ff */
[----:B------:R-:W-:Y:S02]  /*18d0*/  @!UP0 USEL UR7, UR5, UR7, !UP2 ;  /* 0x0000000705078287 */ /* 0x000fe4000d000000 */
[----:B------:R-:W-:-:S02]  /*18e0*/  UIMAD UR9, UR24, UR9, UR4 ;  /* 0x00000009180972a4 */ /* 0x000fc4000f8e0204 */
[----:B------:R-:W-:Y:S02]  /*18f0*/  @!UP0 UIADD3 UR8, UPT, UPT, UR8, -UR7, URZ ;  /* 0x8000000708088290 */ /* 0x000fe4000fffe0ff */
[----:B------:R-:W-:Y:S02]  /*1900*/  @!UP0 UIMAD UR6, UR9, UR6, UR7 ;  /* 0x00000006090682a4 */ /* 0x000fe4000f8e0207 */
[----:B------:R-:W-:Y:S02]  /*1910*/  @!UP0 UIMAD UR4, UR8, UR24, UR5 ;  /* 0x00000018080482a4 */ /* 0x000fe4000f8e0205 */
[----:B------:R-:W-:Y:S02]  /*1920*/  UIMAD UR16, UR28, UR16, UR27 ;  /* 0x000000101c1072a4 */ /* 0x000fe4000f8e021b */
[----:B------:R-:W-:Y:S01]  /*1930*/  UIMAD UR20, UR4, UR14, UR20 ;  /* 0x0000000e041472a4 */ /* 0x000fe2000f8e0214 */
[----:B------:R-:W-:Y:S02]  /*1940*/  @!UP0 UMOV UR5, UR6 ;  /* 0x0000000600058c82 */ /* 0x000fe40008000000 */
[----:B------:R-:W-:-:S12]  /*1950*/  UIMAD UR16, UR5, UR28, UR16 ;  /* 0x0000001c051072a4 */ /* 0x000fd8000f8e0210 */
.L_x_19:
[----:B------:R-:W-:-:S09]  /*1960*/  UISETP.NE.AND UP0, UPT, UR29, 0x1, UPT ;  /* 0x000000011d00788c */ /* 0x000fd2000bf05270 */
[----:B------:R-:W-:Y:S05]  /*1970*/  BRA.U UP0, `(.L_x_20) ;  /* 0x0000000100447547 */ /* 0x000fea000b800000 */
[----:B------:R-:W1:Y:S01]  /*1980*/  LDCU.128 UR8, c[0x0][0xb10] ;  /* 0x00016200ff0877ac */ /* 0x000e620008000c00 */
[----:B------:R-:W2:Y:S01]  /*1990*/  LDCU UR12, c[0x0][0xb0c] ;  /* 0x00016180ff0c77ac */ /* 0x000ea20008000800 */
[----:B------:R-:W3:Y:S01]  /*19a0*/  LDCU UR13, c[0x0][0xb20] ;  /* 0x00016400ff0d77ac */ /* 0x000ee20008000800 */
[----:B-1----:R-:W-:Y:S02]  /*19b0*/  UIMAD.WIDE.U32 UR6, UR16, UR8, URZ ;  /* 0x00000008100672a5 */ /* 0x002fe4000f8e00ff */
[----:B------:R-:W-:Y:S02]  /*19c0*/  UIMAD.WIDE.U32 UR4, UR20, UR11, URZ ;  /* 0x0000000b140472a5 */ /* 0x000fe4000f8e00ff */
[----:B--2---:R-:W-:Y:S02]  /*19d0*/  UISETP.NE.AND UP1, UPT, UR12, 0x1, UPT ;  /* 0x000000010c00788c */ /* 0x004fe4000bf25270 */
[----:B------:R-:W-:Y:S01]  /*19e0*/  UISETP.NE.AND UP0, UPT, UR10, 0x1, UPT ;  /* 0x000000010a00788c */ /* 0x000fe2000bf05270 */
[----:B------:R-:W-:-:S02]  /*19f0*/  UMOV UR6, UR7 ;  /* 0x0000000700067c82 */ /* 0x000fc40008000000 */
[----:B------:R-:W-:Y:S01]  /*1a00*/  UMOV UR4, UR5 ;  /* 0x0000000500047c82 */ /* 0x000fe20008000000 */
[----:B------:R-:W-:Y:S02]  /*1a10*/  USHF.R.U32.HI UR9, URZ, UR9, UR6 ;  /* 0x00000009ff097299 */ /* 0x000fe40008011606 */
[----:B---3--:R-:W-:Y:S02]  /*1a20*/  USHF.R.U32.HI UR4, URZ, UR13, UR4 ;  /* 0x0000000dff047299 */ /* 0x008fe40008011604 */
[----:B------:R-:W-:Y:S02]  /*1a30*/  USEL UR5, UR16, UR9, !UP1 ;  /* 0x0000000910057287 */ /* 0x000fe4000c800000 */
[----:B------:R-:W-:-:S04]  /*1a40*/  USEL UR4, UR20, UR4, !UP0 ;  /* 0x0000000414047287 */ /* 0x000fc8000c000000 */
[----:B------:R-:W-:Y:S02]  /*1a50*/  UIADD3 UR6, UPT, UPT, -UR4, UR5, URZ ;  /* 0x0000000504067290 */ /* 0x000fe4000fffe1ff */
[----:B------:R-:W-:Y:S02]  /*1a60*/  UIADD3 UR4, UPT, UPT, UR4, -UR5, URZ ;  /* 0x8000000504047290 */ /* 0x000fe4000fffe0ff */
[----:B------:R-:W-:Y:S02]  /*1a70*/  UIMAD UR20, UR6, UR10, UR20 ;  /* 0x0000000a061472a4 */ /* 0x000fe4000f8e0214 */
[----:B------:R-:W-:-:S12]  /*1a80*/  UIMAD UR16, UR4, UR12, UR16 ;  /* 0x0000000c041072a4 */ /* 0x000fd8000f8e0210 */
.L_x_20:
[----:B------:R-:W-:-:S09]  /*1a90*/  UISETP.EQ.U32.AND UP0, UPT, UR33, 0x1, UPT ;  /* 0x000000012100788c */ /* 0x000fd2000bf02070 */
[----:B------:R-:W-:Y:S05]  /*1aa0*/  BRA.U !UP0, `(.L_x_21) ;  /* 0x00000001080c7547 */ /* 0x000fea000b800000 */
[----:B------:R-:W-:Y:S01]  /*1ab0*/  UCGABAR_WAIT ;  /* 0x0000000000007dc7 */ /* 0x000fe20008000000 */
[----:B------:R-:W-:Y:S01]  /*1ac0*/  CCTL.IVALL ;  /* 0x00000000ff00798f */ /* 0x000fe20002000000 */
[----:B------:R-:W-:Y:S05]  /*1ad0*/  BRA `(.L_x_22) ;  /* 0x0000000000047947 */ /* 0x000fea0003800000 */
.L_x_21:
[----:B------:R-:W-:Y:S06]  /*1ae0*/  BAR.SYNC.DEFER_BLOCKING 0x0 ;  /* 0x0000000000007b1d */ /* 0x000fec0000010000 */
.L_x_22:
[----:B------:R-:W-:Y:S05]  /*1af0*/  BRA.U UP5, `(.L_x_23) ;  /* 0x0000001505ac7547 */ /* 0x000fea000b800000 */
[----:B------:R-:W1:Y:S01]  /*1b00*/  LDCU UR7, c[0x0][0x38c] ;  /* 0x00007180ff0777ac */ /* 0x000e620008000800 */
[----:B------:R-:W-:Y:S01]  /*1b10*/  PLOP3.LUT P1, PT, PT, PT, UP3, 0x80, 0x8 ;  /* 0x000000000008781c */ /* 0x000fe20003f2f038 */
[----:B------:R-:W-:Y:S01]  /*1b20*/  IMAD.MOV.U32 R12, RZ, RZ, 0x1 ;  /* 0x00000001ff0c7424 */ /* 0x000fe200078e00ff */
[----:B------:R-:W-:Y:S01]  /*1b30*/  ISETP.NE.AND P2, PT, R0, RZ, P3 ;  /* 0x000000ff0000720c */ /* 0x000fe20001f45270 */
[----:B------:R-:W-:Y:S01]  /*1b40*/  UMOV UR4, 0x400 ;  /* 0x0000040000047882 */ /* 0x000fe20000000000 */
[----:B------:R-:W-:Y:S01]  /*1b50*/  UISETP.NE.AND UP0, UPT, UR21, URZ, UPT ;  /* 0x000000ff1500728c */ /* 0x000fe2000bf05270 */
[----:B------:R-:W-:Y:S01]  /*1b60*/  PLOP3.LUT P1, PT, P1, PT, PT, 0x8, 0x80 ;  /* 0x000000000080781c */ /* 0x000fe20000f2e170 */
[----:B------:R-:W-:Y:S01]  /*1b70*/  ULEA UR21, UR52, UR4, 0x18 ;  /* 0x0000000434157291 */ /* 0x000fe2000f8ec0ff */
[----:B------:R-:W-:Y:S01]  /*1b80*/  CS2R R10, SRZ ;  /* 0x00000000000a7805 */ /* 0x000fe2000001ff00 */
[----:B------:R-:W-:Y:S01]  /*1b90*/  USEL UR24, UR49, 0x2, UP0 ;  /* 0x0000000231187887 */ /* 0x000fe20008000000 */
[----:B------:R-:W-:Y:S01]  /*1ba0*/  IMAD.MOV.U32 R9, RZ, RZ, RZ ;  /* 0x000000ffff097224 */ /* 0x000fe200078e00ff */
[----:B------:R-:W-:Y:S01]  /*1bb0*/  USHF.L.U32 UR48, UR27, 0x7, URZ ;  /* 0x000000071b307899 */ /* 0x000fe200080006ff */
[----:B------:R-:W-:Y:S01]  /*1bc0*/  IMAD.MOV.U32 R8, RZ, RZ, 0x1 ;  /* 0x00000001ff087424 */ /* 0x000fe200078e00ff */
[----:B------:R-:W-:-:S02]  /*1bd0*/  USHF.L.U32 UR6, UR27, 0x5, URZ ;  /* 0x000000051b067899 */ /* 0x000fc400080006ff */
[----:B------:R-:W-:Y:S02]  /*1be0*/  ULOP3.LUT UR48, UR48, 0x80, URZ, 0xc0, !UPT ;  /* 0x0000008030307892 */ /* 0x000fe4000f8ec0ff */
[----:B------:R-:W-:Y:S02]  /*1bf0*/  ULEA UR38, UR38, UR21, 0x2 ;  /* 0x0000001526267291 */ /* 0x000fe4000f8e10ff */
[----:B-1----:R-:W-:Y:S02]  /*1c00*/  UIADD3 UR5, UPT, UPT, UR7, 0x1f, URZ ;  /* 0x0000001f07057890 */ /* 0x002fe4000fffe0ff */
[----:B------:R-:W-:Y:S02]  /*1c10*/  UIADD3 UR51, UPT, UPT, UR7, 0x3e, URZ ;  /* 0x0000003e07337890 */ /* 0x000fe4000fffe0ff */
[----:B------:R-:W-:Y:S02]  /*1c20*/  USHF.R.S32.HI UR4, URZ, 0x1f, UR5 ;  /* 0x0000001fff047899 */ /* 0x000fe40008011405 */
[----:B------:R-:W-:-:S02]  /*1c30*/  UIADD3 UR7, UPT, UPT, UR7, -0x1, URZ ;  /* 0xffffffff07077890 */ /* 0x000fc4000fffe0ff */
[----:B------:R-:W-:Y:S02]  /*1c40*/  ULEA.HI UR4, UR4, UR5, URZ, 0x5 ;  /* 0x0000000504047291 */ /* 0x000fe4000f8f28ff */
[----:B------:R-:W-:Y:S02]  /*1c50*/  UISETP.GE.U32.AND UP1, UPT, UR7, -0x3f, UPT ;  /* 0xffffffc10700788c */ /* 0x000fe4000bf26070 */
[----:B------:R-:W-:Y:S02]  /*1c60*/  USHF.R.S32.HI UR46, URZ, 0x5, UR4 ;  /* 0x00000005ff2e7899 */ /* 0x000fe40008011404 */
[----:B------:R-:W-:Y:S02]  /*1c70*/  ULOP3.LUT UR5, UR6, 0x20, URZ, 0xc0, !UPT ;  /* 0x0000002006057892 */ /* 0x000fe4000f8ec0ff */
[----:B------:R-:W-:Y:S02]  /*1c80*/  UISETP.LT.U32.AND UP0, UPT, UR46, 0x9, UPT ;  /* 0x000000092e00788c */ /* 0x000fe4000bf01070 */
[----:B------:R-:W-:-:S02]  /*1c90*/  ULEA UR37, UR30, UR21, 0x2 ;  /* 0x000000151e257291 */ /* 0x000fc4000f8e10ff */
[----:B------:R-:W-:Y:S01]  /*1ca0*/  USEL UR45, UR46, 0x9, UP0 ;  /* 0x000000092e2d7887 */ /* 0x000fe20008000000 */
[----:B------:R-:W1:Y:S03]  /*1cb0*/  LDCU UR44, c[0x0][0x370] ;  /* 0x00006e00ff2c77ac */ /* 0x000e660008000800 */
[----:B------:R-:W-:Y:S02]  /*1cc0*/  UIADD3 UR4, UPT, UPT, UR45, -0x1, URZ ;  /* 0xffffffff2d047890 */ /* 0x000fe4000fffe0ff */
[----:B------:R-:W-:Y:S02]  /*1cd0*/  @UP1 UIADD3 UR4, UPT, UPT, UR45, URZ, URZ ;  /* 0x000000ff2d041290 */ /* 0x000fe4000fffe0ff */
[----:B------:R-:W-:Y:S01]  /*1ce0*/  ULEA UR48, UR31, UR48, 0x5 ;  /* 0x000000301f307291 */ /* 0x000fe2000f8e28ff */
[----:B------:R-:W2:Y:S01]  /*1cf0*/  LDCU.64 UR28, c[0x0][0x348] ;  /* 0x00006900ff1c77ac */ /* 0x000ea20008000a00 */
[----:B------:R-:W3:Y:S01]  /*1d00*/  LDCU UR43, c[0x0][0x374] ;  /* 0x00006e80ff2b77ac */ /* 0x000ee20008000800 */
[----:B------:R-:W-:-:S02]  /*1d10*/  ULEA UR49, UR32, UR5, 0x4 ;  /* 0x0000000520317291 */ /* 0x000fc4000f8e20ff */
[----:B------:R-:W-:Y:S02]  /*1d20*/  UIADD3 UR38, UPT, UPT, UR38, 0x8400, URZ ;  /* 0x0000840026267890 */ /* 0x000fe4000fffe0ff */
[----:B------:R-:W-:Y:S02]  /*1d30*/  UIADD3 UR37, UPT, UPT, UR37, 0x2c400, URZ ;  /* 0x0002c40025257890 */ /* 0x000fe4000fffe0ff */
[----:B------:R-:W-:Y:S02]  /*1d40*/  UIADD3 UR50, UPT, UPT, UR46, -UR45, URZ ;  /* 0x8000002d2e327290 */ /* 0x000fe4000fffe0ff */
[----:B------:R-:W-:Y:S02]  /*1d50*/  UIADD3 UR31, UPT, UPT, UR4, 0x1, URZ ;  /* 0x00000001041f7890 */ /* 0x000fe4000fffe0ff */
[----:B------:R-:W-:Y:S01]  /*1d60*/  UIADD3 UR47, UPT, UPT, -UR4, URZ, URZ ;  /* 0x000000ff042f7290 */ /* 0x000fe2000fffe1ff */
[----:B-1----:R-:W-:-:S11]  /*1d70*/  UMOV UR13, URZ ;  /* 0x000000ff000d7c82 */ /* 0x002fd60008000000 */
.L_x_43:
[----:B------:R-:W-:-:S09]  /*1d80*/  UISETP.NE.AND UP0, UPT, UR52, URZ, UPT ;  /* 0x000000ff3400728c */ /* 0x000fd2000bf05270 */
[----:B------:R-:W-:Y:S05]  /*1d90*/  BRA.U UP0, `(.L_x_24) ;  /* 0x0000000100287547 */ /* 0x000fea000b800000 */
[----:B------:R-:W-:Y:S02]  /*1da0*/  LEA R0, R9, UR21, 0x3 ;  /* 0x0000001509007c11 */ /* 0x000fe4000f8e18ff */
[----:B------:R-:W-:-:S04]  /*1db0*/  SHF.L.U32 R2, R8, 0x1f, RZ ;  /* 0x0000001f08027819 */ /* 0x000fc800000006ff */
[----:B------:R-:W1:Y:S02]  /*1dc0*/  SYNCS.PHASECHK.TRANS64.TRYWAIT P0, [R0+URZ+0x150], R2 ;  /* 0x00015002000075a7 */ /* 0x000e6400080011ff */
[----:B-1----:R-:W-:Y:S05]  /*1dd0*/  @!P0 BRA `(.L_x_25) ;  /* 0x0000007400908947 */ /* 0x002fea0003800000 */
.L_x_155:
[----:B------:R-:W-:Y:S01]  /*1de0*/  VIADD R9, R9, 0x1 ;  /* 0x0000000109097836 */ /* 0x000fe20000000000 */
[----:B------:R1:W-:Y:S04]  /*1df0*/  SYNCS.ARRIVE.TRANS64.A1T0 RZ, [R0+URZ+0x140], RZ ;  /* 0x000140ff00ff79a7 */ /* 0x0003e800081000ff */
[----:B------:R-:W-:-:S04]  /*1e00*/  ISETP.NE.AND P0, PT, R9, 0x2, PT ;  /* 0x000000020900780c */ /* 0x000fc80003f05270 */
[----:B------:R-:W-:Y:S02]  /*1e10*/  SEL R9, R9, RZ, P0 ;  /* 0x000000ff09097207 */ /* 0x000fe40000000000 */
[----:B-1----:R-:W-:-:S04]  /*1e20*/  SEL R0, RZ, 0x1, P0 ;  /* 0x00000001ff007807 */ /* 0x002fc80000000000 */
[----:B------:R-:W-:-:S07]  /*1e30*/  LOP3.LUT R8, R8, R0, RZ, 0x3c, !PT ;  /* 0x0000000008087212 */ /* 0x000fce00078e3cff */
.L_x_24:
[----:B------:R-:W-:Y:S01]  /*1e40*/  ULEA UR4, UR13, UR21, 0x3 ;  /* 0x000000150d047291 */ /* 0x000fe2000f8e18ff */
[----:B------:R-:W-:Y:S01]  /*1e50*/  SHF.L.U32 R0, R12, 0x1f, RZ ;  /* 0x0000001f0c007819 */ /* 0x000fe200000006ff */
[----:B------:R-:W-:Y:S02]  /*1e60*/  UISETP.GE.U32.AND UP0, UPT, UR51, 0x3f, UPT ;  /* 0x0000003f3300788c */ /* 0x000fe4000bf06070 */
[----:B------:R-:W-:Y:S01]  /*1e70*/  ULEA UR11, UR20, UR49, 0x6 ;  /* 0x00000031140b7291 */ /* 0x000fe2000f8e30ff */
[----:B------:R-:W-:-:S04]  /*1e80*/  UMOV UR6, URZ ;  /* 0x000000ff00067c82 */ /* 0x000fc80008000000 */
[----:B------:R1:W4:Y:S01]  /*1e90*/  SYNCS.PHASECHK.TRANS64.TRYWAIT P0, [UR4+0x48], R0 ;  /* 0x00004800ff0075a7 */ /* 0x0003220008001104 */
[----:B------:R-:W-:-:S04]  /*1ea0*/  ULEA.HI UR4, UR16, UR16, URZ, 0x1 ;  /* 0x0000001010047291 */ /* 0x000fc8000f8f08ff */
[----:B------:R-:W-:-:S04]  /*1eb0*/  USHF.L.U32 UR4, UR4, 0x7, URZ ;  /* 0x0000000704047899 */ /* 0x000fc800080006ff */
[----:B------:R-:W-:-:S04]  /*1ec0*/  ULOP3.LUT UR35, UR4, 0xffffff00, URZ, 0xc0, !UPT ;  /* 0xffffff0004237892 */ /* 0x000fc8000f8ec0ff */
[----:B------:R-:W-:Y:S01]  /*1ed0*/  UIADD3 UR35, UPT, UPT, UR48, UR35, URZ ;  /* 0x0000002330237290 */ /* 0x000fe2000fffe0ff */
[----:B------:R-:W-:Y:S11]  /*1ee0*/  BRA.U !UP0, `(.L_x_26) ;  /* 0x0000000108d07547 */ /* 0x000ff6000b800000 */
[----:B------:R-:W-:Y:S01]  /*1ef0*/  UMOV UR16, UR47 ;  /* 0x0000002f00107c82 */ /* 0x000fe20008000000 */
[----:B------:R-:W-:Y:S01]  /*1f00*/  UMOV UR4, UR13 ;  /* 0x0000000d00047c82 */ /* 0x000fe20008000000 */
[----:B------:R-:W-:-:S05]  /*1f10*/  UMOV UR34, URZ ;  /* 0x000000ff00227c82 */ /* 0x000fca0008000000 */
.L_x_32:
[----:B------:R-:W-:Y:S01]  /*1f20*/  ULEA UR33, UR4, UR21, 0x3 ;  /* 0x0000001504217291 */ /* 0x000fe2000f8e18ff */
[----:B------:R-:W-:Y:S01]  /*1f30*/  @P3 MOV R2, 0xa000 ;  /* 0x0000a00000023802 */ /* 0x000fe20000000f00 */
[----:B--2-4-:R-:W-:Y:S10]  /*1f40*/  @P0 BRA `(.L_x_27) ;  /* 0x00000000000c0947 */ /* 0x014ff40003800000 */
[----:B------:R-:W-:-:S04]  /*1f50*/  SHF.L.U32 R3, R12, 0x1f, RZ ;  /* 0x0000001f0c037819 */ /* 0x000fc800000006ff */
[----:B------:R-:W4:Y:S02]  /*1f60*/  SYNCS.PHASECHK.TRANS64.TRYWAIT P0, [UR33+0x48], R3 ;  /* 0x00004803ff0075a7 */ /* 0x000f240008001121 */
[----:B----4-:R-:W-:Y:S05]  /*1f70*/  @!P0 BRA `(.L_x_28) ;  /* 0x00000074003c8947 */ /* 0x010fea0003800000 */
.L_x_27:
[----:B------:R4:W-:Y:S01]  /*1f80*/  @P3 SYNCS.ARRIVE.TRANS64 RZ, [UR33], R2 ;  /* 0x00000002ffff39a7 */ /* 0x0009e20008000021 */
[----:B------:R-:W-:Y:S02]  /*1f90*/  ULOP3.LUT UR5, UR24, 0x2, URZ, 0xfc, !UPT ;  /* 0x0000000218057892 */ /* 0x000fe4000f8efcff */
[----:B------:R-:W-:Y:S02]  /*1fa0*/  UIADD3 UR16, UPT, UPT, UR16, 0x1, URZ ;  /* 0x0000000110107890 */ /* 0x000fe4000fffe0ff */
[----:B------:R-:W-:Y:S02]  /*1fb0*/  UISETP.NE.AND UP0, UPT, UR5, 0x2, UPT ;  /* 0x000000020500788c */ /* 0x000fe4000bf05270 */
[----:B------:R-:W-:-:S07]  /*1fc0*/  UISETP.NE.AND UP2, UPT, UR16, 0x1, UPT ;  /* 0x000000011000788c */ /* 0x000fce000bf45270 */
[----:B------:R-:W-:Y:S05]  /*1fd0*/  BRA.U UP0, `(.L_x_29) ;  /* 0x0000000100047547 */ /* 0x000fea000b800000 */
[----:B--23--:R-:W-:Y:S05]  /*1fe0*/  BPT.TRAP 0x1 ;  /* 0x000000040000795c */ /* 0x00cfea0000300000 */
.L_x_29:
[----:B------:R-:W-:Y:S04]  /*1ff0*/  BSSY.RECONVERGENT B0, `(.L_x_30) ;  /* 0x0000003000007945 */ /* 0x000fe80003800200 */
[----:B------:R-:W-:Y:S05]  /*2000*/  @!P2 BRA `(.L_x_31) ;  /* 0x000000000004a947 */ /* 0x000fea0003800000 */
[----:B--23--:R-:W-:Y:S05]  /*2010*/  BPT.TRAP 0x1 ;  /* 0x000000040000795c */ /* 0x00cfea0000300000 */
.L_x_31:
[----:B--23--:R-:W-:Y:S05]  /*2020*/  BSYNC.RECONVERGENT B0 ;  /* 0x0000000000007941 */ /* 0x00cfea0003800200 */
.L_x_30:
[----:B------:R-:W-:Y:S02]  /*2030*/  UIADD3 UR5, UPT, UPT, UR4, 0x1, URZ ;  /* 0x0000000104057890 */ /* 0x000fe4000fffe0ff */
[----:B------:R-:W-:Y:S02]  /*2040*/  USHF.L.U32 UR4, UR4, 0xc, URZ ;  /* 0x0000000c04047899 */ /* 0x000fe400080006ff */
[----:B------:R-:W-:Y:S02]  /*2050*/  UISETP.NE.AND UP0, UPT, UR5, 0x9, UPT ;  /* 0x000000090500788c */ /* 0x000fe4000bf05270 */
[----:B------:R-:W-:Y:S02]  /*2060*/  ULOP3.LUT UR32, UR4, 0xc00, UR41, 0xf8, !UPT ;  /* 0x00000c0004207892 */ /* 0x000fe4000f8ef829 */
[----:B------:R-:W-:Y:S02]  /*2070*/  USEL UR6, URZ, 0x1, UP0 ;  /* 0x00000001ff067887 */ /* 0x000fe40008000000 */
[----:B------:R-:W-:-:S02]  /*2080*/  USEL UR13, UR5, URZ, UP0 ;  /* 0x000000ff050d7287 */ /* 0x000fc40008000000 */
[----:B------:R-:W-:Y:S02]  /*2090*/  UIADD3 UR14, UP1, UPT, UR28, 0x80, URZ ;  /* 0x000000801c0e7890 */ /* 0x000fe4000ff3e0ff */
[----:B------:R-:W-:Y:S01]  /*20a0*/  ULEA UR5, UR13, UR21, 0x3 ;  /* 0x000000150d057291 */ /* 0x000fe2000f8e18ff */
[----:B------:R-:W-:Y:S01]  /*20b0*/  LOP3.LUT R12, R12, UR6, RZ, 0x3c, !PT ;  /* 0x000000060c0c7c12 */ /* 0x000fe2000f8e3cff */
[----:B------:R-:W-:Y:S02]  /*20c0*/  ULEA UR32, UR32, UR21, 0x2 ;  /* 0x0000001520207291 */ /* 0x000fe4000f8e10ff */
[----:B------:R-:W-:Y:S01]  /*20d0*/  UIADD3 UR6, UP0, UPT, UR28, 0x180, URZ ;  /* 0x000001801c067890 */ /* 0x000fe2000ff1e0ff */
[----:B-1----:R-:W-:Y:S01]  /*20e0*/  SHF.L.U32 R0, R12, 0x1f, RZ ;  /* 0x0000001f0c007819 */ /* 0x002fe200000006ff */
[----:B------:R-:W-:Y:S02]  /*20f0*/  ULEA UR8, UR30, UR4, 0x2 ;  /* 0x000000041e087291 */ /* 0x000fe4000f8e10ff */
[----:B------:R-:W-:Y:S01]  /*2100*/  ULOP3.LUT UR33, UR33, 0xfefffff8, URZ, 0xc0, !UPT ;  /* 0xfefffff821217892 */ /* 0x000fe2000f8ec0ff */
[----:B------:R1:W2:Y:S01]  /*2110*/  SYNCS.PHASECHK.TRANS64.TRYWAIT P0, [UR5+0x48], R0 ;  /* 0x00004800ff0075a7 */ /* 0x0002a20008001105 */
[----:B------:R-:W-:-:S02]  /*2120*/  UIADD3.X UR15, UPT, UPT, URZ, UR29, URZ, UP1, !UPT ;  /* 0x0000001dff0f7290 */ /* 0x000fc40008ffe4ff */
[----:B------:R-:W-:Y:S02]  /*2130*/  UIADD3 UR32, UPT, UPT, UR32, 0x8400, URZ ;  /* 0x0000840020207890 */ /* 0x000fe4000fffe0ff */
[----:B------:R-:W-:Y:S02]  /*2140*/  UPRMT UR5, URZ, 0x5410, UR26 ;  /* 0x00005410ff057896 */ /* 0x000fe4000800001a */
[----:B------:R-:W-:Y:S02]  /*2150*/  UIADD3 UR8, UPT, UPT, UR21, 0x2c400, UR8 ;  /* 0x0002c40015087890 */ /* 0x000fe4000fffe008 */
[----:B------:R-:W-:Y:S02]  /*2160*/  UIADD3.X UR7, UPT, UPT, URZ, UR29, URZ, UP0, !UPT ;  /* 0x0000001dff077290 */ /* 0x000fe400087fe4ff */
[----:B------:R-:W-:Y:S01]  /*2170*/  UPRMT UR4, URZ, 0x5410, UR25 ;  /* 0x00005410ff047896 */ /* 0x000fe20008000019 */
[----:B------:R-:W-:Y:S01]  /*2180*/  UMOV UR18, 0x0 ;  /* 0x0000000000127882 */ /* 0x000fe20000000000 */
[----:B------:R-:W-:Y:S01]  /*2190*/  UMOV UR19, 0x10000000 ;  /* 0x1000000000137882 */ /* 0x000fe20000000000 */
[----:B------:R-:W-:Y:S01]  /*21a0*/  UMOV UR10, UR34 ;  /* 0x00000022000a7c82 */ /* 0x000fe20008000000 */
[----:B------:R-:W-:Y:S01]  /*21b0*/  UMOV UR12, UR36 ;  /* 0x00000024000c7c82 */ /* 0x000fe20008000000 */
[----:B------:R-:W-:Y:S01]  /*21c0*/  UMOV UR9, UR33 ;  /* 0x0000002100097c82 */ /* 0x000fe20008000000 */
[----:B------:R3:W-:Y:S03]  /*21d0*/  UTMALDG.3D.MULTICAST.2CTA [UR32], [UR14], UR5, desc[UR18] ;  /* 0x000012200e0073b4 */ /* 0x0007e60008211805 */
[----:B------:R4:W-:Y:S01]  /*21e0*/  UTMALDG.3D.MULTICAST.2CTA [UR8], [UR6], UR4, desc[UR18] ;  /* 0x00001208060073b4 */ /* 0x0009e20008211804 */
[----:B---3--:R-:W-:Y:S01]  /*21f0*/  UIADD3 UR34, UPT, UPT, UR34, 0x20, URZ ;  /* 0x0000002022227890 */ /* 0x008fe2000fffe0ff */
[----:B----4-:R-:W-:Y:S01]  /*2200*/  UMOV UR6, UR31 ;  /* 0x0000001f00067c82 */ /* 0x010fe20008000000 */
[----:B------:R-:W-:Y:S01]  /*2210*/  UMOV UR4, UR13 ;  /* 0x0000000d00047c82 */ /* 0x000fe20008000000 */
[----:B-1----:R-:W-:Y:S09]  /*2220*/  BRA.U UP2, `(.L_x_32) ;  /* 0xfffffffd023c7547 */ /* 0x002ff2000b83ffff */
.L_x_26:
[----:B------:R-:W-:Y:S01]  /*2230*/  ULEA UR4, UR13, UR21, 0x3 ;  /* 0x000000150d047291 */ /* 0x000fe2000f8e18ff */
[----:B-1----:R-:W-:Y:S01]  /*2240*/  SHF.L.U32 R0, R12, 0x1f, RZ ;  /* 0x0000001f0c007819 */ /* 0x002fe200000006ff */
[----:B------:R-:W-:Y:S01]  /*2250*/  @!P1 SYNCS.ARRIVE.TRANS64.A1T0 RZ, [UR21+0xd8], RZ ;  /* 0x0000d8ffffff99a7 */ /* 0x000fe20008100015 */
[----:B------:R-:W-:-:S06]  /*2260*/  UISETP.GT.AND UP0, UPT, UR46, UR45, UPT ;  /* 0x0000002d2e00728c */ /* 0x000fcc000bf04270 */
[----:B--2-4-:R1:W2:Y:S03]  /*2270*/  SYNCS.PHASECHK.TRANS64.TRYWAIT P0, [UR4+0x48], R0 ;  /* 0x00004800ff0075a7 */ /* 0x0142a60008001104 */
[----:B------:R-:W-:Y:S05]  /*2280*/  BRA.U !UP0, `(.L_x_33) ;  /* 0x0000000108c07547 */ /* 0x000fea000b800000 */
[----:B------:R-:W-:Y:S01]  /*2290*/  UIADD3 UR27, UPT, UPT, UR50, UR6, URZ ;  /* 0x00000006321b7290 */ /* 0x000fe2000fffe0ff */
[----:B------:R-:W-:-:S11]  /*22a0*/  UMOV UR4, UR13 ;  /* 0x0000000d00047c82 */ /* 0x000fd60008000000 */
.L_x_39:
[----:B------:R-:W-:Y:S01]  /*22b0*/  ULEA UR17, UR4, UR21, 0x3 ;  /* 0x0000001504117291 */ /* 0x000fe2000f8e18ff */
[----:B--2---:R-:W-:Y:S01]  /*22c0*/  @P3 MOV R2, 0xa000 ;  /* 0x0000a00000023802 */ /* 0x004fe20000000f00 */
[----:B-12---:R-:W-:Y:S10]  /*22d0*/  @P0 BRA `(.L_x_34) ;  /* 0x00000000000c0947 */ /* 0x006ff40003800000 */
[----:B------:R-:W-:-:S04]  /*22e0*/  SHF.L.U32 R3, R12, 0x1f, RZ ;  /* 0x0000001f0c037819 */ /* 0x000fc800000006ff */
[----:B------:R-:W2:Y:S02]  /*22f0*/  SYNCS.PHASECHK.TRANS64.TRYWAIT P0, [UR17+0x48], R3 ;  /* 0x00004803ff0075a7 */ /* 0x000ea40008001111 */
[----:B--2---:R-:W-:Y:S05]  /*2300*/  @!P0 BRA `(.L_x_35) ;  /* 0x0000007000708947 */ /* 0x004fea0003800000 */
.L_x_34:
[----:B------:R2:W-:Y:S01]  /*2310*/  @P3 SYNCS.ARRIVE.TRANS64 RZ, [UR17], R2 ;  /* 0x00000002ffff39a7 */ /* 0x0005e20008000011 */
[----:B------:R-:W-:-:S04]  /*2320*/  ULOP3.LUT UR5, UR24, 0x2, URZ, 0xfc, !UPT ;  /* 0x0000000218057892 */ /* 0x000fc8000f8efcff */
[----:B------:R-:W-:-:S09]  /*2330*/  UISETP.NE.AND UP0, UPT, UR5, 0x2, UPT ;  /* 0x000000020500788c */ /* 0x000fd2000bf05270 */
[----:B------:R-:W-:Y:S05]  /*2340*/  BRA.U UP0, `(.L_x_36) ;  /* 0x0000000100047547 */ /* 0x000fea000b800000 */
[----:B---3--:R-:W-:Y:S05]  /*2350*/  BPT.TRAP 0x1 ;  /* 0x000000040000795c */ /* 0x008fea0000300000 */
.L_x_36:
[----:B------:R-:W-:Y:S04]  /*2360*/  BSSY.RECONVERGENT B0, `(.L_x_37) ;  /* 0x0000003000007945 */ /* 0x000fe80003800200 */
[----:B------:R-:W-:Y:S05]  /*2370*/  @!P2 BRA `(.L_x_38) ;  /* 0x000000000004a947 */ /* 0x000fea0003800000 */
[----:B---3--:R-:W-:Y:S05]  /*2380*/  BPT.TRAP 0x1 ;  /* 0x000000040000795c */ /* 0x008fea0000300000 */
.L_x_38:
[----:B---3--:R-:W-:Y:S05]  /*2390*/  BSYNC.RECONVERGENT B0 ;  /* 0x0000000000007941 */ /* 0x008fea0003800200 */
.L_x_37:
[----:B------:R-:W-:Y:S02]  /*23a0*/  UIADD3 UR5, UPT, UPT, UR4, 0x1, URZ ;  /* 0x0000000104057890 */ /* 0x000fe4000fffe0ff */
[----:B------:R-:W-:Y:S02]  /*23b0*/  UIADD3 UR14, UP1, UPT, UR28, 0x80, URZ ;  /* 0x000000801c0e7890 */ /* 0x000fe4000ff3e0ff */
[----:B------:R-:W-:Y:S02]  /*23c0*/  UISETP.NE.AND UP0, UPT, UR5, 0x9, UPT ;  /* 0x000000090500788c */ /* 0x000fe4000bf05270 */
[----:B------:R-:W-:Y:S02]  /*23d0*/  ULEA UR16, UR4, UR38, 0xe ;  /* 0x0000002604107291 */ /* 0x000fe4000f8e70ff */
[----:B------:R-:W-:Y:S02]  /*23e0*/  USEL UR7, URZ, 0x1, UP0 ;  /* 0x00000001ff077887 */ /* 0x000fe40008000000 */
[----:B------:R-:W-:-:S02]  /*23f0*/  USEL UR13, UR5, URZ, UP0 ;  /* 0x000000ff050d7287 */ /* 0x000fc40008000000 */
[----:B------:R-:W-:Y:S02]  /*2400*/  UIADD3 UR22, UP0, UPT, UR28, 0x180, URZ ;  /* 0x000001801c167890 */ /* 0x000fe4000ff1e0ff */
[----:B------:R-:W-:Y:S01]  /*2410*/  ULEA UR5, UR13, UR21, 0x3 ;  /* 0x000000150d057291 */ /* 0x000fe2000f8e18ff */
[----:B------:R-:W-:Y:S01]  /*2420*/  LOP3.LUT R12, R12, UR7, RZ, 0x3c, !PT ;  /* 0x000000070c0c7c12 */ /* 0x000fe2000f8e3cff */
[----:B------:R-:W-:Y:S02]  /*2430*/  ULEA UR8, UR4, UR37, 0xc ;  /* 0x0000002504087291 */ /* 0x000fe4000f8e60ff */
[----:B------:R-:W-:Y:S01]  /*2440*/  USHF.L.U32 UR18, UR6, 0x5, URZ ;  /* 0x0000000506127899 */ /* 0x000fe200080006ff */
[----:B-1----:R-:W-:Y:S01]  /*2450*/  SHF.L.U32 R0, R12, 0x1f, RZ ;  /* 0x0000001f0c007819 */ /* 0x002fe200000006ff */
[----:B------:R-:W-:Y:S02]  /*2460*/  ULOP3.LUT UR17, UR17, 0xfefffff8, URZ, 0xc0, !UPT ;  /* 0xfefffff811117892 */ /* 0x000fe4000f8ec0ff */
[----:B------:R-:W-:Y:S01]  /*2470*/  UPRMT UR4, URZ, 0x5410, UR26 ;  /* 0x00005410ff047896 */ /* 0x000fe2000800001a */
[----:B------:R4:W1:Y:S01]  /*2480*/  SYNCS.PHASECHK.TRANS64.TRYWAIT P0, [UR5+0x48], R0 ;  /* 0x00004800ff0075a7 */ /* 0x0008620008001105 */
[----:B------:R-:W-:-:S02]  /*2490*/  UIADD3.X UR15, UPT, UPT, URZ, UR29, URZ, UP1, !UPT ;  /* 0x0000001dff0f7290 */ /* 0x000fc40008ffe4ff */
[----:B------:R-:W-:Y:S02]  /*24a0*/  UPRMT UR5, URZ, 0x5410, UR25 ;  /* 0x00005410ff057896 */ /* 0x000fe40008000019 */
[----:B------:R-:W-:Y:S01]  /*24b0*/  UIADD3.X UR23, UPT, UPT, URZ, UR29, URZ, UP0, !UPT ;  /* 0x0000001dff177290 */ /* 0x000fe200087fe4ff */
[----:B------:R-:W-:Y:S01]  /*24c0*/  UMOV UR32, 0x0 ;  /* 0x0000000000207882 */ /* 0x000fe20000000000 */
[----:B------:R-:W-:Y:S01]  /*24d0*/  UMOV UR33, 0x10000000 ;  /* 0x1000000000217882 */ /* 0x000fe20000000000 */
[----:B------:R-:W-:Y:S01]  /*24e0*/  UMOV UR19, UR35 ;  /* 0x0000002300137c82 */ /* 0x000fe20008000000 */
[----:B------:R-:W-:Y:S01]  /*24f0*/  UMOV UR20, UR36 ;  /* 0x0000002400147c82 */ /* 0x000fe20008000000 */
[----:B------:R-:W-:Y:S01]  /*2500*/  UMOV UR12, UR36 ;  /* 0x00000024000c7c82 */ /* 0x000fe20008000000 */
[----:B------:R-:W-:Y:S01]  /*2510*/  UMOV UR9, UR17 ;  /* 0x0000001100097c82 */ /* 0x000fe20008000000 */
[----:B------:R-:W-:Y:S01]  /*2520*/  UMOV UR10, UR18 ;  /* 0x00000012000a7c82 */ /* 0x000fe20008000000 */
[----:B------:R3:W-:Y:S01]  /*2530*/  UTMALDG.3D.MULTICAST.2CTA [UR16], [UR14], UR4, desc[UR32] ;  /* 0x000020100e0073b4 */ /* 0x0007e20008211804 */
[----:B------:R-:W-:-:S04]  /*2540*/  UIADD3 UR6, UPT, UPT, UR6, 0x1, URZ ;  /* 0x0000000106067890 */ /* 0x000fc8000fffe0ff */
[----:B------:R-:W-:Y:S01]  /*2550*/  UISETP.NE.AND UP0, UPT, UR6, UR27, UPT ;  /* 0x0000001b0600728c */ /* 0x000fe2000bf05270 */
[----:B------:R4:W-:Y:S01]  /*2560*/  UTMALDG.3D.MULTICAST.2CTA [UR8], [UR22], UR5, desc[UR32] ;  /* 0x00002008160073b4 */ /* 0x0009e20008211805 */
[----:B---3--:R-:W-:-:S07]  /*2570*/  UMOV UR4, UR13 ;  /* 0x0000000d00047c82 */ /* 0x008fce0008000000 */
[----:B----4-:R-:W-:Y:S05]  /*2580*/  BRA.U UP0, `(.L_x_39) ;  /* 0xfffffffd00487547 */ /* 0x010fea000b83ffff */
.L_x_33:
[C---:B------:R-:W-:Y:S01]  /*2590*/  LEA R3, R11.reuse, UR21, 0x3 ;  /* 0x000000150b037c11 */ /* 0x040fe2000f8e18ff */
[----:B------:R-:W-:Y:S01]  /*25a0*/  NOP ;  /* 0x0000000000007918 */ /* 0x000fe20000000000 */
[----:B-1----:R-:W-:Y:S02]  /*25b0*/  SHF.L.U32 R0, R10, 0x1f, RZ ;  /* 0x0000001f0a007819 */ /* 0x002fe400000006ff */
[----:B------:R-:W-:Y:S02]  /*25c0*/  LEA R4, R11, UR21, 0x4 ;  /* 0x000000150b047c11 */ /* 0x000fe4000f8e20ff */
[----:B--2---:R-:W1:Y:S02]  /*25d0*/  SYNCS.PHASECHK.TRANS64.TRYWAIT P0, [R3+URZ+0xe0], R0 ;  /* 0x0000e000030075a7 */ /* 0x004e6400080011ff */
[----:B-1----:R-:W-:Y:S05]  /*25e0*/  @!P0 BRA `(.L_x_40) ;  /* 0x0000006c00d08947 */ /* 0x002fea0003800000 */
.L_x_158:
[----:B------:R-:W2:Y:S01]  /*25f0*/  LDS.128 R4, [R4+0x170] ;  /* 0x0001700004047984 */ /* 0x000ea20000000c00 */
[----:B------:R-:W-:Y:S01]  /*2600*/  UISETP.GE.AND UP0, UPT, UR42, 0x1, UPT ;  /* 0x000000012a00788c */ /* 0x000fe2000bf06270 */
[----:B------:R-:W-:Y:S01]  /*2610*/  @!PT LDS RZ, [RZ] ;  /* 0x00000000fffff984 */ /* 0x000fe20000000800 */
[----:B------:R-:W-:Y:S01]  /*2620*/  @!PT LDS RZ, [RZ] ;  /* 0x00000000fffff984 */ /* 0x000fe20000000800 */
[----:B------:R-:W-:Y:S01]  /*2630*/  @!PT LDS RZ, [RZ] ;  /* 0x00000000fffff984 */ /* 0x000fe20000000800 */
[----:B------:R-:W-:Y:S01]  /*2640*/  @!PT LDS RZ, [RZ] ;  /* 0x00000000fffff984 */ /* 0x000fe20000000800 */
[----:B------:R4:W-:Y:S06]  /*2650*/  MEMBAR.ALL.CTA ;  /* 0x0000000000007992 */ /* 0x0009ec0000008000 */
[----:B----4-:R-:W4:Y:S01]  /*2660*/  FENCE.VIEW.ASYNC.S ;  /* 0x00000000000073c6 */ /* 0x010f220000000000 */
[----:B--2---:R-:W-:-:S13]  /*2670*/  LOP3.LUT P0, RZ, R6, 0x1, RZ, 0xc0, !PT ;  /* 0x0000000106ff7812 */ /* 0x004fda000780c0ff */
[----:B----4-:R-:W-:Y:S01]  /*2680*/  VOTEU.ANY UP1, P0 ;  /* 0x0000000000ff7886 */ /* 0x010fe20000020100 */
[----:B------:R-:W-:-:S13]  /*2690*/  PLOP3.LUT P0, PT, PT, PT, UP1, 0x80, 0x8 ;  /* 0x000000000008781c */ /* 0x000fda0003f0f018 */
[----:B-1----:R-:W-:Y:S02]  /*26a0*/  @P0 LOP3.LUT R0, R5, 0xffff, RZ, 0xc0, !PT ;  /* 0x0000ffff05000812 */ /* 0x002fe400078ec0ff */
[----:B------:R-:W-:Y:S02]  /*26b0*/  @P0 MOV R2, R4 ;  /* 0x0000000400020202 */ /* 0x000fe40000000f00 */
[----:B------:R-:W-:Y:S01]  /*26c0*/  @P0 R2UR UR5, R0 ;  /* 0x00000000000502ca */ /* 0x000fe200000e0000 */
[----:B------:R-:W-:Y:S01]  /*26d0*/  VIADD R0, R3, 0xf0 ;  /* 0x000000f003007836 */ /* 0x000fe20000000000 */
[----:B------:R-:W-:Y:S02]  /*26e0*/  @P0 SHF.R.U32.HI R4, RZ, 0x10, R5 ;  /* 0x00000010ff040819 */ /* 0x000fe40000011605 */
[----:B------:R-:W-:Y:S02]  /*26f0*/  @P0 R2UR UR6, R2 ;  /* 0x00000000020602ca */ /* 0x000fe400000e0000 */
[----:B------:R-:W-:-:S02]  /*2700*/  PRMT R0, RZ, 0x654, R0 ;  /* 0x00000654ff007816 */ /* 0x000fc40000000000 */
[----:B------:R-:W-:Y:S02]  /*2710*/  @P0 R2UR UR4, R4 ;  /* 0x00000000040402ca */ /* 0x000fe400000e0000 */
[----:B------:R1:W-:Y:S03]  /*2720*/  SYNCS.ARRIVE.TRANS64.RED.A1T0 RZ, [R0+URZ], RZ ;  /* 0x000000ff00ff79a7 */ /* 0x0003e600081004ff */
[----:B------:R-:W-:-:S04]  /*2730*/  @UP1 UMOV UR39, UR5 ;  /* 0x0000000500271c82 */ /* 0x000fc80008000000 */
[----:B------:R-:W-:-:S04]  /*2740*/  @UP1 UMOV UR40, UR6 ;  /* 0x0000000600281c82 */ /* 0x000fc80008000000 */
[----:B------:R-:W-:Y:S01]  /*2750*/  @UP1 UMOV UR36, UR4 ;  /* 0x0000000400241c82 */ /* 0x000fe20008000000 */
[----:B------:R-:W-:Y:S05]  /*2760*/  BRA.U !UP0, `(.L_x_41) ;  /* 0x0000000108d47547 */ /* 0x000fea000b800000 */
[----:B------:R-:W3:Y:S01]  /*2770*/  LDCU.128 UR16, c[0x0][0xb10] ;  /* 0x00016200ff1077ac */ /* 0x000ee20008000c00 */
[----:B------:R-:W2:Y:S01]  /*2780*/  LDCU UR12, c[0x0][0xb20] ;  /* 0x00016400ff0c77ac */ /* 0x000ea20008000800 */
[----:B------:R-:W4:Y:S01]  /*2790*/  LDCU UR20, c[0x0][0xb0c] ;  /* 0x00016180ff1477ac */ /* 0x000f220008000800 */
[----:B------:R-:W1:Y:S01]  /*27a0*/  LDCU.64 UR8, c[0x0][0xb28] ;  /* 0x00016500ff0877ac */ /* 0x000e620008000a00 */
[----:B------:R-:W-:Y:S02]  /*27b0*/  UISETP.NE.AND UP3, UPT, UR42, 0x1, UPT ;  /* 0x000000012a00788c */ /* 0x000fe4000bf65270 */
[----:B---3--:R-:W-:Y:S02]  /*27c0*/  UIMAD.WIDE.U32 UR6, UR43, UR19, URZ ;  /* 0x000000132b0672a5 */ /* 0x008fe4000f8e00ff */
[----:B------:R-:W-:Y:S02]  /*27d0*/  UIMAD.WIDE.U32 UR4, UR44, UR16, URZ ;  /* 0x000000102c0472a5 */ /* 0x000fe4000f8e00ff */
[----:B------:R-:W-:-:S02]  /*27e0*/  UISETP.NE.AND UP0, UPT, UR18, 0x1, UPT ;  /* 0x000000011200788c */ /* 0x000fc4000bf05270 */
[----:B------:R-:W-:Y:S01]  /*27f0*/  UIMAD.WIDE.U32 UR22, UR39, UR19, URZ ;  /* 0x00000013271672a5 */ /* 0x000fe2000f8e00ff */
[----:B------:R-:W-:Y:S02]  /*2800*/  UMOV UR6, UR7 ;  /* 0x0000000700067c82 */ /* 0x000fe40008000000 */
[----:B------:R-:W-:Y:S01]  /*2810*/  UMOV UR4, UR5 ;  /* 0x0000000500047c82 */ /* 0x000fe20008000000 */
[----:B--2---:R-:W-:Y:S02]  /*2820*/  USHF.R.U32.HI UR6, URZ, UR12, UR6 ;  /* 0x0000000cff067299 */ /* 0x004fe40008011606 */
[----:B----4-:R-:W-:Y:S02]  /*2830*/  UISETP.NE.AND UP2, UPT, UR20, 0x1, UPT ;  /* 0x000000011400788c */ /* 0x010fe4000bf45270 */
[----:B------:R-:W-:Y:S02]  /*2840*/  USHF.R.U32.HI UR4, URZ, UR17, UR4 ;  /* 0x00000011ff047299 */ /* 0x000fe40008011604 */
[----:B------:R-:W-:-:S02]  /*2850*/  USEL UR5, UR43, UR6, !UP0 ;  /* 0x000000062b057287 */ /* 0x000fc4000c000000 */
[----:B------:R-:W-:Y:S02]  /*2860*/  USEL UR6, UR44, UR4, !UP2 ;  /* 0x000000042c067287 */ /* 0x000fe4000d000000 */
[----:B-1----:R-:W-:Y:S01]  /*2870*/  UIMAD.WIDE.U32 UR10, UR5, UR8, URZ ;  /* 0x00000008050a72a5 */ /* 0x002fe2000f8e00ff */
[----:B------:R-:W-:Y:S01]  /*2880*/  UMOV UR4, UR23 ;  /* 0x0000001700047c82 */ /* 0x000fe20008000000 */
[----:B------:R-:W-:Y:S02]  /*2890*/  UIMAD.WIDE.U32 UR14, UR40, UR16, URZ ;  /* 0x00000010280e72a5 */ /* 0x000fe4000f8e00ff */
[----:B------:R-:W-:-:S03]  /*28a0*/  UIMAD.WIDE.U32 UR22, UR6, UR8, URZ ;  /* 0x00000008061672a5 */ /* 0x000fc6000f8e00ff */
[----:B------:R-:W-:Y:S01]  /*28b0*/  UMOV UR10, UR11 ;  /* 0x0000000b000a7c82 */ /* 0x000fe20008000000 */
[----:B------:R-:W-:Y:S02]  /*28c0*/  USHF.R.U32.HI UR4, URZ, UR12, UR4 ;  /* 0x0000000cff047299 */ /* 0x000fe40008011604 */
[----:B------:R-:W-:Y:S01]  /*28d0*/  @UP3 USHF.R.U32.HI UR5, URZ, UR9, UR10 ;  /* 0x00000009ff053299 */ /* 0x000fe2000801160a */
[----:B------:R-:W-:Y:S01]  /*28e0*/  UMOV UR14, UR15 ;  /* 0x0000000f000e7c82 */ /* 0x000fe20008000000 */
[----:B------:R-:W-:Y:S01]  /*28f0*/  UMOV UR22, UR23 ;  /* 0x0000001700167c82 */ /* 0x000fe20008000000 */
[----:B------:R-:W-:Y:S02]  /*2900*/  USHF.R.U32.HI UR17, URZ, UR17, UR14 ;  /* 0x00000011ff117299 */ /* 0x000fe4000801160e */
[----:B------:R-:W-:Y:S02]  /*2910*/  USEL UR4, UR39, UR4, !UP0 ;  /* 0x0000000427047287 */ /* 0x000fe4000c000000 */
[----:B------:R-:W-:-:S02]  /*2920*/  @UP3 USHF.R.U32.HI UR6, URZ, UR9, UR22 ;  /* 0x00000009ff063299 */ /* 0x000fc40008011616 */
[----:B------:R-:W-:Y:S02]  /*2930*/  UIMAD UR7, UR42, UR5, URZ ;  /* 0x000000052a0772a4 */ /* 0x000fe4000f8e02ff */
[----:B------:R-:W-:Y:S02]  /*2940*/  USEL UR5, UR40, UR17, !UP2 ;  /* 0x0000001128057287 */ /* 0x000fe4000d000000 */
[----:B------:R-:W-:Y:S02]  /*2950*/  UIMAD UR10, UR42, UR6, URZ ;  /* 0x000000062a0a72a4 */ /* 0x000fe4000f8e02ff */
[----:B------:R-:W-:Y:S02]  /*2960*/  UISETP.GE.AND UP0, UPT, UR4, UR7, UPT ;  /* 0x000000070400728c */ /* 0x000fe4000bf06270 */
[----:B------:R-:W-:Y:S02]  /*2970*/  UIMAD.WIDE.U32 UR14, UR4, UR8, URZ ;  /* 0x00000008040e72a5 */ /* 0x000fe4000f8e00ff */
[----:B------:R-:W-:-:S02]  /*2980*/  UISETP.GE.OR UP0, UPT, UR5, UR10, UP0 ;  /* 0x0000000a0500728c */ /* 0x000fc40008706670 */
        /* <DEDUP_REMOVED lines=19> */
.L_x_41:
[----:B------:R-:W2:Y:S02]  /*2ac0*/  LDCU UR4, c[0x0][0xb30] ;  /* 0x00016600ff0477ac */ /* 0x000ea40008000800 */
[----:B--2---:R-:W-:-:S09]  /*2ad0*/  UISETP.NE.AND UP0, UPT, UR4, 0x1, UPT ;  /* 0x000000010400788c */ /* 0x004fd2000bf05270 */
[----:B------:R-:W-:Y:S05]  /*2ae0*/  BRA.U UP0, `(.L_x_42) ;  /* 0x0000000100447547 */ /* 0x000fea000b800000 */
[----:B------:R-:W2:Y:S01]  /*2af0*/  LDCU.128 UR8, c[0x0][0xb10] ;  /* 0x00016200ff0877ac */ /* 0x000ea20008000c00 */
[----:B------:R-:W4:Y:S01]  /*2b00*/  LDCU UR12, c[0x0][0xb0c] ;  /* 0x00016180ff0c77ac */ /* 0x000f220008000800 */
[----:B------:R-:W1:Y:S01]  /*2b10*/  LDCU UR14, c[0x0][0xb20] ;  /* 0x00016400ff0e77ac */ /* 0x000e620008000800 */
[----:B--2---:R-:W-:Y:S02]  /*2b20*/  UIMAD.WIDE.U32 UR6, UR40, UR8, URZ ;  /* 0x00000008280672a5 */ /* 0x004fe4000f8e00ff */
[----:B------:R-:W-:Y:S02]  /*2b30*/  UIMAD.WIDE.U32 UR4, UR39, UR11, URZ ;  /* 0x0000000b270472a5 */ /* 0x000fe4000f8e00ff */
[----:B----4-:R-:W-:Y:S02]  /*2b40*/  UISETP.NE.AND UP2, UPT, UR12, 0x1, UPT ;  /* 0x000000010c00788c */ /* 0x010fe4000bf45270 */
[----:B------:R-:W-:Y:S01]  /*2b50*/  UISETP.NE.AND UP0, UPT, UR10, 0x1, UPT ;  /* 0x000000010a00788c */ /* 0x000fe2000bf05270 */
[----:B------:R-:W-:-:S02]  /*2b60*/  UMOV UR6, UR7 ;  /* 0x0000000700067c82 */ /* 0x000fc40008000000 */
[----:B------:R-:W-:Y:S01]  /*2b70*/  UMOV UR4, UR5 ;  /* 0x0000000500047c82 */ /* 0x000fe20008000000 */
[----:B------:R-:W-:Y:S02]  /*2b80*/  USHF.R.U32.HI UR9, URZ, UR9, UR6 ;  /* 0x00000009ff097299 */ /* 0x000fe40008011606 */
[----:B-1----:R-:W-:Y:S02]  /*2b90*/  USHF.R.U32.HI UR4, URZ, UR14, UR4 ;  /* 0x0000000eff047299 */ /* 0x002fe40008011604 */
[----:B------:R-:W-:Y:S02]  /*2ba0*/  USEL UR5, UR40, UR9, !UP2 ;  /* 0x0000000928057287 */ /* 0x000fe4000d000000 */
[----:B------:R-:W-:-:S04]  /*2bb0*/  USEL UR4, UR39, UR4, !UP0 ;  /* 0x0000000427047287 */ /* 0x000fc8000c000000 */
[----:B------:R-:W-:Y:S02]  /*2bc0*/  UIADD3 UR6, UPT, UPT, UR5, -UR4, URZ ;  /* 0x8000000405067290 */ /* 0x000fe4000fffe0ff */
[----:B------:R-:W-:Y:S02]  /*2bd0*/  UIADD3 UR4, UPT, UPT, -UR5, UR4, URZ ;  /* 0x0000000405047290 */ /* 0x000fe4000fffe1ff */
[----:B------:R-:W-:Y:S02]  /*2be0*/  UIMAD UR39, UR6, UR10, UR39 ;  /* 0x0000000a062772a4 */ /* 0x000fe4000f8e0227 */
[----:B------:R-:W-:-:S12]  /*2bf0*/  UIMAD UR40, UR4, UR12, UR40 ;  /* 0x0000000c042872a4 */ /* 0x000fd8000f8e0228 */
.L_x_42:
[----:B------:R-:W-:Y:S01]  /*2c00*/  VIADD R11, R11, 0x1 ;  /* 0x000000010b0b7836 */ /* 0x000fe20000000000 */
[----:B------:R-:W-:Y:S01]  /*2c10*/  R2UR UR4, R58 ;  /* 0x000000003a0472ca */ /* 0x000fe200000e0000 */
[----:B------:R-:W-:Y:S01]  /*2c20*/  UIADD3 UR16, UPT, UPT, UR40, UR63, URZ ;  /* 0x0000003f28107290 */ /* 0x000fe2000fffe0ff */
[----:B------:R-:W-:Y:S02]  /*2c30*/  PLOP3.LUT P1, PT, PT, PT, PT, 0x80, 0x8 ;  /* 0x000000000008781c */ /* 0x000fe40003f2f070 */
[----:B------:R-:W-:-:S04]  /*2c40*/  ISETP.NE.AND P0, PT, R11, 0x2, PT ;  /* 0x000000020b00780c */ /* 0x000fc80003f05270 */
[----:B-1----:R-:W-:Y:S02]  /*2c50*/  SEL R0, RZ, 0x1, P0 ;  /* 0x00000001ff007807 */ /* 0x002fe40000000000 */
[----:B------:R-:W-:Y:S02]  /*2c60*/  SEL R11, R11, RZ, P0 ;  /* 0x000000ff0b0b7207 */ /* 0x000fe40000000000 */
[----:B------:R-:W-:Y:S01]  /*2c70*/  LOP3.LUT R10, R10, R0, RZ, 0x3c, !PT ;  /* 0x000000000a0a7212 */ /* 0x000fe200078e3cff */
[----:B------:R-:W-:Y:S01]  /*2c80*/  UIADD3 UR20, UPT, UPT, UR39, UR4, URZ ;  /* 0x0000000427147290 */ /* 0x000fe2000fffe0ff */
[----:B------:R-:W-:Y:S11]  /*2c90*/  BRA.U UP1, `(.L_x_43) ;  /* 0xfffffff101387547 */ /* 0x000ff6000b83ffff */
[----:B------:R-:W-:Y:S01]  /*2ca0*/  UIADD3 UR21, UPT, UPT, UR21, 0x48, URZ ;  /* 0x0000004815157890 */ /* 0x000fe2000fffe0ff */
[----:B------:R-:W-:-:S03]  /*2cb0*/  SHF.L.U32 R2, R12, 0x1f, RZ ;  /* 0x0000001f0c027819 */ /* 0x000fc600000006ff */
[----:B------:R-:W-:-:S09]  /*2cc0*/  ULEA UR4, UR13, UR21, 0x3 ;  /* 0x000000150d047291 */ /* 0x000fd2000f8e18ff */
[----:B------:R-:W1:Y:S02]  /*2cd0*/  SYNCS.PHASECHK.TRANS64.TRYWAIT P0, [UR4], R2 ;  /* 0x00000002ff0075a7 */ /* 0x000e640008001104 */
[----:B-1----:R-:W-:Y:S05]  /*2ce0*/  @!P0 BRA `(.L_x_44) ;  /* 0x0000006800248947 */ /* 0x002fea0003800000 */
.L_x_160:
[----:B------:R-:W-:-:S04]  /*2cf0*/  UIADD3 UR4, UPT, UPT, UR13, 0x1, URZ ;  /* 0x000000010d047890 */ /* 0x000fc8000fffe0ff */
[----:B------:R-:W-:-:S04]  /*2d00*/  UISETP.NE.AND UP0, UPT, UR4, 0x9, UPT ;  /* 0x000000090400788c */ /* 0x000fc8000bf05270 */
[----:B------:R-:W-:Y:S02]  /*2d10*/  USEL UR6, URZ, 0x1, UP0 ;  /* 0x00000001ff067887 */ /* 0x000fe40008000000 */
[----:B------:R-:W-:-:S04]  /*2d20*/  USEL UR4, UR4, URZ, UP0 ;  /* 0x000000ff04047287 */ /* 0x000fc80008000000 */
[----:B------:R-:W-:Y:S01]  /*2d30*/  ULEA UR5, UR4, UR21, 0x3 ;  /* 0x0000001504057291 */ /* 0x000fe2000f8e18ff */
[----:B-1----:R-:W-:-:S04]  /*2d40*/  LOP3.LUT R2, R12, UR6, RZ, 0x3c, !PT ;  /* 0x000000060c027c12 */ /* 0x002fc8000f8e3cff */
[----:B------:R-:W-:-:S04]  /*2d50*/  SHF.L.U32 R3, R2, 0x1f, RZ ;  /* 0x0000001f02037819 */ /* 0x000fc800000006ff */
[----:B------:R-:W1:Y:S02]  /*2d60*/  SYNCS.PHASECHK.TRANS64.TRYWAIT P0, [UR5], R3 ;  /* 0x00000003ff0075a7 */ /* 0x000e640008001105 */
[----:B-1----:R-:W-:Y:S05]  /*2d70*/  @!P0 BRA `(.L_x_45) ;  /* 0x0000006800188947 */ /* 0x002fea0003800000 */
.L_x_162:
[----:B------:R-:W-:-:S04]  /*2d80*/  UIADD3 UR4, UPT, UPT, UR4, 0x1, URZ ;  /* 0x0000000104047890 */ /* 0x000fc8000fffe0ff */
[----:B------:R-:W-:-:S04]  /*2d90*/  UISETP.NE.AND UP0, UPT, UR4, 0x9, UPT ;  /* 0x000000090400788c */ /* 0x000fc8000bf05270 */
[----:B------:R-:W-:Y:S02]  /*2da0*/  USEL UR6, URZ, 0x1, UP0 ;  /* 0x00000001ff067887 */ /* 0x000fe40008000000 */
[----:B------:R-:W-:-:S04]  /*2db0*/  USEL UR4, UR4, URZ, UP0 ;  /* 0x000000ff04047287 */ /* 0x000fc80008000000 */
[----:B------:R-:W-:Y:S01]  /*2dc0*/  ULEA UR5, UR4, UR21, 0x3 ;  /* 0x0000001504057291 */ /* 0x000fe2000f8e18ff */
[----:B------:R-:W-:-:S04]  /*2dd0*/  LOP3.LUT R2, R2, UR6, RZ, 0x3c, !PT ;  /* 0x0000000602027c12 */ /* 0x000fc8000f8e3cff */
[----:B-1----:R-:W-:-:S04]  /*2de0*/  SHF.L.U32 R3, R2, 0x1f, RZ ;  /* 0x0000001f02037819 */ /* 0x002fc800000006ff */
[----:B------:R-:W1:Y:S02]  /*2df0*/  SYNCS.PHASECHK.TRANS64.TRYWAIT P0, [UR5], R3 ;  /* 0x00000003ff0075a7 */ /* 0x000e640008001105 */
[----:B-1----:R-:W-:Y:S05]  /*2e00*/  @!P0 BRA `(.L_x_46) ;  /* 0x00000068000c8947 */ /* 0x002fea0003800000 */
.L_x_164:
        /* <DEDUP_REMOVED lines=9> */
.L_x_166:
        /* <DEDUP_REMOVED lines=9> */
.L_x_168:
        /* <DEDUP_REMOVED lines=9> */
.L_x_170:
        /* <DEDUP_REMOVED lines=9> */
.L_x_172:
        /* <DEDUP_REMOVED lines=9> */
.L_x_174:
[----:B------:R-:W-:-:S04]  /*30e0*/  UIADD3 UR4, UPT, UPT, UR4, 0x1, URZ ;  /* 0x0000000104047890 */ /* 0x000fc8000fffe0ff */
[----:B------:R-:W-:-:S04]  /*30f0*/  UISETP.NE.AND UP0, UPT, UR4, 0x9, UPT ;  /* 0x000000090400788c */ /* 0x000fc8000bf05270 */
[----:B------:R-:W-:Y:S02]  /*3100*/  USEL UR5, URZ, 0x1, UP0 ;  /* 0x00000001ff057887 */ /* 0x000fe40008000000 */
[----:B------:R-:W-:-:S04]  /*3110*/  USEL UR4, UR4, URZ, UP0 ;  /* 0x000000ff04047287 */ /* 0x000fc80008000000 */
[----:B------:R-:W-:Y:S01]  /*3120*/  ULEA UR4, UR4, UR21, 0x3 ;  /* 0x0000001504047291 */ /* 0x000fe2000f8e18ff */
[----:B------:R-:W-:-:S04]  /*3130*/  LOP3.LUT R2, R2, UR5, RZ, 0x3c, !PT ;  /* 0x0000000502027c12 */ /* 0x000fc8000f8e3cff */
[----:B------:R-:W-:Y:S01]  /*3140*/  SHF.L.U32 R2, R2, 0x1f, RZ ;  /* 0x0000001f02027819 */ /* 0x000fe200000006ff */
[----:B-1----:R-:W-:-:S07]  /*3150*/  IMAD.U32 R0, RZ, RZ, UR4 ;  /* 0x00000004ff007e24 */ /* 0x002fce000f8e00ff */
.L_x_52:
[----:B-1----:R1:W2:Y:S02]  /*3160*/  SYNCS.PHASECHK.TRANS64.TRYWAIT P0, [R0+URZ], R2 ;  /* 0x00000002000075a7 */ /* 0x0022a400080011ff */
[----:B--2---:R-:W-:Y:S05]  /*3170*/  @!P0 NANOSLEEP.SYNCS 0x989680 ;  /* 0x009896800000895d */ /* 0x004fea0003900000 */
[----:B------:R-:W2:Y:S02]  /*3180*/  @!P0 SYNCS.PHASECHK.TRANS64 P0, [R0+URZ], R2 ;  /* 0x00000002000085a7 */ /* 0x000ea400080010ff */
[----:B--23--:R-:W-:Y:S05]  /*3190*/  @P0 EXIT ;  /* 0x000000000000094d */ /* 0x00cfea0003800000 */
[----:B------:R-:W-:Y:S05]  /*31a0*/  BRA `(.L_x_52) ;  /* 0xfffffffc00ec7947 */ /* 0x000fea000383ffff */
.L_x_23:
[----:B------:R-:W-:-:S04]  /*31b0*/  UISETP.NE.AND UP0, UPT, UR52, URZ, UPT ;  /* 0x000000ff3400728c */ /* 0x000fc8000bf05270 */
[----:B------:R-:W-:-:S09]  /*31c0*/  UISETP.NE.OR UP0, UPT, UR21, 0x1, UP0 ;  /* 0x000000011500788c */ /* 0x000fd20008705670 */
[----:B------:R-:W-:Y:S05]  /*31d0*/  BRA.U UP0, `(.L_x_53) ;  /* 0x0000000500487547 */ /* 0x000fea000b800000 */
[----:B------:R-:W-:Y:S01]  /*31e0*/  ISETP.GE.U32.AND P2, PT, R0, 0x10, PT ;  /* 0x000000100000780c */ /* 0x000fe20003f46070 */
[----:B------:R-:W-:Y:S01]  /*31f0*/  IMAD.MOV.U32 R12, RZ, RZ, 0x1 ;  /* 0x00000001ff0c7424 */ /* 0x000fe200078e00ff */
[----:B------:R-:W-:Y:S02]  /*3200*/  CS2R R10, SRZ ;  /* 0x00000000000a7805 */ /* 0x000fe4000001ff00 */
[----:B------:R-:W-:Y:S01]  /*3210*/  CS2R R8, SRZ ;  /* 0x0000000000087805 */ /* 0x000fe2000001ff00 */
[----:B------:R-:W-:Y:S01]  /*3220*/  UMOV UR6, 0x400 ;  /* 0x0000040000067882 */ /* 0x000fe20000000000 */
[----:B------:R-:W-:Y:S01]  /*3230*/  UMOV UR5, URZ ;  /* 0x000000ff00057c82 */ /* 0x000fe20008000000 */
[----:B------:R-:W-:-:S12]  /*3240*/  ULEA UR6, UR52, UR6, 0x18 ;  /* 0x0000000634067291 */ /* 0x000fd8000f8ec0ff */
.L_x_57:
[----:B------:R-:W-:Y:S02]  /*3250*/  LEA R2, R8, UR6, 0x3 ;  /* 0x0000000608027c11 */ /* 0x000fe4000f8e18ff */
[----:B------:R-:W-:-:S03]  /*3260*/  SHF.L.U32 R4, R9, 0x1f, RZ ;  /* 0x0000001f09047819 */ /* 0x000fc600000006ff */
[----:B------:R-:W-:Y:S01]  /*3270*/  VIADD R5, R2, 0x150 ;  /* 0x0000015002057836 */ /* 0x000fe20000000000 */
[----:B------:R-:W1:Y:S02]  /*3280*/  SYNCS.PHASECHK.TRANS64.TRYWAIT P0, [R2+URZ+0x140], R4 ;  /* 0x00014004020075a7 */ /* 0x000e6400080011ff */
[----:B-1----:R-:W-:Y:S05]  /*3290*/  @!P0 BRA `(.L_x_54) ;  /* 0x0000006400788947 */ /* 0x002fea0003800000 */
.L_x_175:
[----:B------:R-:W-:Y:S01]  /*32a0*/  ULEA UR4, UR5, UR6, 0x3 ;  /* 0x0000000605047291 */ /* 0x000fe2000f8e18ff */
[----:B-1----:R-:W-:Y:S01]  /*32b0*/  PRMT R2, RZ, 0x654, R5 ;  /* 0x00000654ff027816 */ /* 0x002fe20000000005 */
[----:B------:R-:W-:Y:S01]  /*32c0*/  @!P2 IMAD.MOV.U32 R4, RZ, RZ, 0x10 ;  /* 0x00000010ff04a424 */ /* 0x000fe200078e00ff */
[----:B------:R-:W-:Y:S01]  /*32d0*/  SHF.L.U32 R5, R12, 0x1f, RZ ;  /* 0x0000001f0c057819 */ /* 0x000fe200000006ff */
[----:B------:R-:W-:Y:S01]  /*32e0*/  UIADD3 UR7, UPT, UPT, UR4, 0xe0, URZ ;  /* 0x000000e004077890 */ /* 0x000fe2000fffe0ff */
[----:B------:R1:W-:Y:S05]  /*32f0*/  SYNCS.ARRIVE.TRANS64.RED.A1T0 RZ, [R2+URZ], RZ ;  /* 0x000000ff02ff79a7 */ /* 0x0003ea00081004ff */
[----:B------:R-:W-:Y:S01]  /*3300*/  IMAD.U32 R6, RZ, RZ, UR7 ;  /* 0x00000007ff067e24 */ /* 0x000fe2000f8e00ff */
[----:B------:R-:W2:Y:S04]  /*3310*/  SYNCS.PHASECHK.TRANS64.TRYWAIT P0, [UR4+0xf0], R5 ;  /* 0x0000f005ff0075a7 */ /* 0x000ea80008001104 */
[----:B------:R-:W-:Y:S01]  /*3320*/  PRMT R6, R0, 0x654, R6 ;  /* 0x0000065400067816 */ /* 0x000fe20000000006 */
[----:B-12---:R-:W-:Y:S06]  /*3330*/  @!P0 BRA `(.L_x_55) ;  /* 0x0000006400648947 */ /* 0x006fec0003800000 */
.L_x_177:
[----:B------:R-:W-:Y:S01]  /*3340*/  ULEA UR8, UR5, UR6, 0x4 ;  /* 0x0000000605087291 */ /* 0x000fe2000f8e20ff */
[----:B------:R-:W-:Y:S01]  /*3350*/  SEL R3, R6, R3, !P2 ;  /* 0x0000000306037207 */ /* 0x000fe20005000000 */
[----:B------:R-:W-:Y:S01]  /*3360*/  UIADD3 UR9, UPT, UPT, UR4, 0xe0, URZ ;  /* 0x000000e004097890 */ /* 0x000fe2000fffe0ff */
[----:B-1----:R-:W-:Y:S01]  /*3370*/  LEA R2, R11, UR6, 0x3 ;  /* 0x000000060b027c11 */ /* 0x002fe2000f8e18ff */
[----:B------:R-:W-:Y:S01]  /*3380*/  UIADD3 UR8, UPT, UPT, UR8, 0x170, URZ ;  /* 0x0000017008087890 */ /* 0x000fe2000fffe0ff */
[----:B------:R1:W-:Y:S01]  /*3390*/  @!P2 SYNCS.ARRIVE.TRANS64.RED RZ, [R3+URZ], R4 ;  /* 0x0000000403ffa9a7 */ /* 0x0003e200080004ff */
[----:B------:R-:W-:Y:S01]  /*33a0*/  UIADD3 UR4, UPT, UPT, UR5, 0x1, URZ ;  /* 0x0000000105047890 */ /* 0x000fe2000fffe0ff */
[----:B------:R-:W-:-:S03]  /*33b0*/  VIADD R8, R8, 0x1 ;  /* 0x0000000108087836 */ /* 0x000fc60000000000 */
[----:B------:R-:W-:Y:S02]  /*33c0*/  UISETP.NE.AND UP0, UPT, UR4, 0x2, UPT ;  /* 0x000000020400788c */ /* 0x000fe4000bf05270 */
[----:B------:R-:W-:Y:S01]  /*33d0*/  ISETP.NE.AND P0, PT, R8, 0x2, PT ;  /* 0x000000020800780c */ /* 0x000fe20003f05270 */
[----:B------:R-:W-:Y:S06]  /*33e0*/  UGETNEXTWORKID.BROADCAST [UR8], [UR9] ;  /* 0x00000000080073ca */ /* 0x000fec0008000100 */
[----:B------:R-:W-:Y:S02]  /*33f0*/  USEL UR7, URZ, 0x1, UP0 ;  /* 0x00000001ff077887 */ /* 0x000fe40008000000 */
[----:B------:R-:W-:-:S04]  /*3400*/  USEL UR5, UR4, URZ, UP0 ;  /* 0x000000ff04057287 */ /* 0x000fc80008000000 */
[----:B------:R-:W-:Y:S02]  /*3410*/  LOP3.LUT R12, R12, UR7, RZ, 0x3c, !PT ;  /* 0x000000070c0c7c12 */ /* 0x000fe4000f8e3cff */
[----:B-1----:R-:W-:-:S04]  /*3420*/  SHF.L.U32 R4, R10, 0x1f, RZ ;  /* 0x0000001f0a047819 */ /* 0x002fc800000006ff */
[----:B------:R-:W1:Y:S02]  /*3430*/  SYNCS.PHASECHK.TRANS64.TRYWAIT P1, [R2+URZ+0xe0], R4 ;  /* 0x0000e004020075a7 */ /* 0x000e6400080211ff */
[----:B-1----:R-:W-:Y:S05]  /*3440*/  @!P1 BRA `(.L_x_56) ;  /* 0x0000006400389947 */ /* 0x002fea0003800000 */
.L_x_178:
[C---:B-1----:R-:W-:Y:S01]  /*3450*/  LEA R4, R11.reuse, UR6, 0x4 ;  /* 0x000000060b047c11 */ /* 0x042fe2000f8e20ff */
[----:B------:R-:W-:Y:S01]  /*3460*/  VIADD R2, R2, 0xf0 ;  /* 0x000000f002027836 */ /* 0x000fe20000000000 */
[----:B------:R-:W-:Y:S01]  /*3470*/  SEL R8, R8, RZ, P0 ;  /* 0x000000ff08087207 */ /* 0x000fe20000000000 */
[----:B------:R-:W-:-:S03]  /*3480*/  VIADD R11, R11, 0x1 ;  /* 0x000000010b0b7836 */ /* 0x000fc60000000000 */
[----:B------:R-:W1:Y:S01]  /*3490*/  LDS.128 R4, [R4+0x170] ;  /* 0x0001700004047984 */ /* 0x000e620000000c00 */
[----:B------:R-:W-:Y:S02]  /*34a0*/  PRMT R2, RZ, 0x654, R2 ;  /* 0x00000654ff027816 */ /* 0x000fe40000000002 */
[C---:B------:R-:W-:Y:S01]  /*34b0*/  ISETP.NE.AND P1, PT, R11.reuse, 0x2, PT ;  /* 0x000000020b00780c */ /* 0x040fe20003f25270 */
[----:B------:R-:W-:Y:S01]  /*34c0*/  @!PT LDS RZ, [RZ] ;  /* 0x00000000fffff984 */ /* 0x000fe20000000800 */
[----:B------:R-:W-:Y:S01]  /*34d0*/  @!PT LDS RZ, [RZ] ;  /* 0x00000000fffff984 */ /* 0x000fe20000000800 */
[----:B------:R-:W-:Y:S01]  /*34e0*/  @!PT LDS RZ, [RZ] ;  /* 0x00000000fffff984 */ /* 0x000fe20000000800 */
[----:B------:R-:W-:Y:S01]  /*34f0*/  @!PT LDS RZ, [RZ] ;  /* 0x00000000fffff984 */ /* 0x000fe20000000800 */
[----:B------:R2:W-:Y:S06]  /*3500*/  MEMBAR.ALL.CTA ;  /* 0x0000000000007992 */ /* 0x0005ec0000008000 */
[----:B--2---:R-:W2:Y:S01]  /*3510*/  FENCE.VIEW.ASYNC.S ;  /* 0x00000000000073c6 */ /* 0x004ea20000000000 */
[----:B------:R-:W-:Y:S01]  /*3520*/  SEL R11, R11, RZ, P1 ;  /* 0x000000ff0b0b7207 */ /* 0x000fe20000800000 */
[----:B--2---:R2:W-:Y:S01]  /*3530*/  SYNCS.ARRIVE.TRANS64.RED.A1T0 RZ, [R2+URZ], RZ ;  /* 0x000000ff02ff79a7 */ /* 0x0045e200081004ff */
[----:B-1----:R-:W-:-:S02]  /*3540*/  LOP3.LUT P3, RZ, R6, 0x1, RZ, 0xc0, !PT ;  /* 0x0000000106ff7812 */ /* 0x002fc4000786c0ff */
[----:B------:R-:W-:-:S04]  /*3550*/  SEL R4, RZ, 0x1, P1 ;  /* 0x00000001ff047807 */ /* 0x000fc80000800000 */
[----:B------:R-:W-:Y:S02]  /*3560*/  LOP3.LUT R10, R10, R4, RZ, 0x3c, !PT ;  /* 0x000000040a0a7212 */ /* 0x000fe400078e3cff */
[----:B--2---:R-:W-:-:S04]  /*3570*/  SEL R2, RZ, 0x1, P0 ;  /* 0x00000001ff027807 */ /* 0x004fc80000000000 */
[----:B------:R-:W-:Y:S01]  /*3580*/  LOP3.LUT R9, R9, R2, RZ, 0x3c, !PT ;  /* 0x0000000209097212 */ /* 0x000fe200078e3cff */
[----:B------:R-:W-:Y:S06]  /*3590*/  @P3 BRA `(.L_x_57) ;  /* 0xfffffffc002c3947 */ /* 0x000fec000383ffff */
[----:B------:R-:W-:Y:S01]  /*35a0*/  ULEA UR4, UR5, UR6, 0x3 ;  /* 0x0000000605047291 */ /* 0x000fe2000f8e18ff */
[----:B------:R-:W-:-:S08]  /*35b0*/  SHF.L.U32 R2, R12, 0x1f, RZ ;  /* 0x0000001f0c027819 */ /* 0x000fd000000006ff */
[----:B------:R-:W1:Y:S02]  /*35c0*/  SYNCS.PHASECHK.TRANS64 P0, [UR4+0xf0], R2 ;  /* 0x0000f002ff0075a7 */ /* 0x000e640008001004 */
[----:B-1----:R-:W-:Y:S05]  /*35d0*/  @P0 BRA `(.L_x_58) ;  /* 0x0000000000080947 */ /* 0x002fea0003800000 */
[----:B------:R-:W1:Y:S02]  /*35e0*/  SYNCS.PHASECHK.TRANS64.TRYWAIT P0, [UR4+0xf0], R2 ;  /* 0x0000f002ff0075a7 */ /* 0x000e640008001104 */
[----:B-1----:R-:W-:Y:S05]  /*35f0*/  @!P0 BRA `(.L_x_59) ;  /* 0x0000006000e08947 */ /* 0x002fea0003800000 */
.L_x_58:
[----:B------:R-:W-:-:S04]  /*3600*/  UIADD3 UR7, UPT, UPT, UR5, 0x1, URZ ;  /* 0x0000000105077890 */ /* 0x000fc8000fffe0ff */
[----:B------:R-:W-:-:S04]  /*3610*/  UISETP.NE.AND UP0, UPT, UR7, 0x2, UPT ;  /* 0x000000020700788c */ /* 0x000fc8000bf05270 */
[----:B------:R-:W-:Y:S02]  /*3620*/  USEL UR8, URZ, 0x1, UP0 ;  /* 0x00000001ff087887 */ /* 0x000fe40008000000 */
[----:B------:R-:W-:-:S04]  /*3630*/  USEL UR7, UR7, URZ, UP0 ;  /* 0x000000ff07077287 */ /* 0x000fc80008000000 */
[----:B------:R-:W-:Y:S01]  /*3640*/  ULEA UR7, UR7, UR6, 0x3 ;  /* 0x0000000607077291 */ /* 0x000fe2000f8e18ff */
[----:B-1----:R-:W-:-:S04]  /*3650*/  LOP3.LUT R2, R12, UR8, RZ, 0x3c, !PT ;  /* 0x000000080c027c12 */ /* 0x002fc8000f8e3cff */
[----:B------:R-:W-:-:S04]  /*3660*/  SHF.L.U32 R0, R2, 0x1f, RZ ;  /* 0x0000001f02007819 */ /* 0x000fc800000006ff */
[----:B------:R-:W1:Y:S02]  /*3670*/  SYNCS.PHASECHK.TRANS64 P0, [UR7+0xf0], R0 ;  /* 0x0000f000ff0075a7 */ /* 0x000e640008001007 */
[----:B-1----:R-:W-:Y:S05]  /*3680*/  @P0 EXIT ;  /* 0x000000000000094d */ /* 0x002fea0003800000 */
[----:B------:R-:W-:Y:S02]  /*3690*/  SHF.L.U32 R2, R2, 0x1f, RZ ;  /* 0x0000001f02027819 */ /* 0x000fe400000006ff */
[----:B------:R-:W-:-:S07]  /*36a0*/  MOV R0, UR7 ;  /* 0x0000000700007c02 */ /* 0x000fce0008000f00 */
.L_x_60:
[----:B-1----:R1:W2:Y:S02]  /*36b0*/  SYNCS.PHASECHK.TRANS64.TRYWAIT P0, [R0+URZ+0xf0], R2 ;  /* 0x0000f002000075a7 */ /* 0x0022a400080011ff */
[----:B--2---:R-:W-:Y:S05]  /*36c0*/  @!P0 NANOSLEEP.SYNCS 0x989680 ;  /* 0x009896800000895d */ /* 0x004fea0003900000 */
[----:B------:R-:W2:Y:S02]  /*36d0*/  @!P0 SYNCS.PHASECHK.TRANS64 P0, [R0+URZ+0xf0], R2 ;  /* 0x0000f002000085a7 */ /* 0x000ea400080010ff */
[----:B--2---:R-:W-:Y:S05]  /*36e0*/  @P0 EXIT ;  /* 0x000000000000094d */ /* 0x004fea0003800000 */
[----:B------:R-:W-:Y:S05]  /*36f0*/  BRA `(.L_x_60) ;  /* 0xfffffffc00ec7947 */ /* 0x000fea000383ffff */
.L_x_53:
[----:B------:R-:W-:Y:S05]  /*3700*/  BRA.U UP4, `(.L_x_61) ;  /* 0x0000001104d87547 */ /* 0x000fea000b800000 */
[----:B------:R-:W-:Y:S01]  /*3710*/  UMOV UR4, 0x40 ;  /* 0x0000004000047882 */ /* 0x000fe20000000000 */
[----:B------:R-:W-:Y:S01]  /*3720*/  NOP ;  /* 0x0000000000007918 */ /* 0x000fe20000000000 */
[----:B------:R-:W-:Y:S01]  /*3730*/  ULEA UR5, UR52, UR4, 0x18 ;  /* 0x0000000434057291 */ /* 0x000fe2000f8ec0ff */
[----:B------:R-:W-:Y:S02]  /*3740*/  UMOV UR6, 0x400 ;  /* 0x0000040000067882 */ /* 0x000fe40000000000 */
[----:B------:R-:W-:-:S06]  /*3750*/  ULEA UR6, UR52, UR6, 0x18 ;  /* 0x0000000634067291 */ /* 0x000fcc000f8ec0ff */
[----:B------:R-:W1:Y:S02]  /*3760*/  LDS.U8 R0, [UR5+0x1c] ;  /* 0x00001c05ff007984 */ /* 0x000e640008000000 */
[----:B-1----:R-:W-:-:S13]  /*3770*/  ISETP.NE.AND P0, PT, R0, RZ, PT ;  /* 0x000000ff0000720c */ /* 0x002fda0003f05270 */
[----:B------:R-:W-:Y:S05]  /*3780*/  @P0 BRA `(.L_x_62) ;  /* 0x0000000400080947 */ /* 0x000fea0003800000 */
[----:B------:R-:W-:Y:S02]  /*3790*/  UISETP.NE.U32.AND UP1, UPT, UR46, 0x1, UPT ;  /* 0x000000012e00788c */ /* 0x000fe4000bf25070 */
[----:B------:R-:W-:-:S07]  /*37a0*/  UIADD3 UR7, UPT, UPT, UR5, 0x8, URZ ;  /* 0x0000000805077890 */ /* 0x000fce000fffe0ff */
[----:B------:R-:W-:Y:S05]  /*37b0*/  BRA.U !UP1, `(.L_x_63) ;  /* 0x00000001099c7547 */ /* 0x000fea000b800000 */
[----:B------:R-:W-:Y:S01]  /*37c0*/  ELECT P0, URZ, PT ;  /* 0x0000000000ff782f */ /* 0x000fe20003800000 */
[----:B------:R-:W-:-:S12]  /*37d0*/  BSSY B0, `(.L_x_63) ;  /* 0x0000025000007945 */ /* 0x000fd80003800000 */
[----:B------:R-:W-:Y:S05]  /*37e0*/  @!P0 BRA `(.L_x_64) ;  /* 0x00000000008c8947 */ /* 0x000fea0003800000 */
[----:B------:R-:W-:-:S05]  /*37f0*/  UMOV UR4, 0x10 ;  /* 0x0000001000047882 */ /* 0x000fca0000000000 */
[----:B------:R-:W-:Y:S04]  /*3800*/  DEPBAR.LE SB1, 0x36 ;  /* 0x00009d800000791a */ /* 0x000fe80000000000 */
[----:B------:R-:W1:Y:S02]  /*3810*/  UTCATOMSWS.2CTA.FIND_AND_SET.ALIGN UP0, UR4, UR4 ;  /* 0x00000004000475e3 */ /* 0x000e640008200800 */
[----:B-1----:R-:W-:Y:S01]  /*3820*/  MOV R10, UR4 ;  /* 0x00000004000a7c02 */ /* 0x002fe20008000f00 */
[----:B------:R-:W-:Y:S06]  /*3830*/  BRA.U UP0, `(.L_x_65) ;  /* 0x0000000100187547 */ /* 0x000fec000b800000 */
.L_x_66:
[----:B------:R-:W-:Y:S05]  /*3840*/  NANOSLEEP 0x64 ;  /* 0x000000640000795d */ /* 0x000fea0003800000 */
[----:B------:R-:W-:-:S05]  /*3850*/  UMOV UR4, 0x10 ;  /* 0x0000001000047882 */ /* 0x000fca0000000000 */
[----:B------:R-:W-:Y:S04]  /*3860*/  DEPBAR.LE SB1, 0x36 ;  /* 0x00009d800000791a */ /* 0x000fe80000000000 */
[----:B------:R-:W1:Y:S02]  /*3870*/  UTCATOMSWS.2CTA.FIND_AND_SET.ALIGN UP0, UR4, UR4 ;  /* 0x00000004000475e3 */ /* 0x000e640008200800 */
[----:B-1----:R-:W-:Y:S01]  /*3880*/  MOV R10, UR4 ;  /* 0x00000004000a7c02 */ /* 0x002fe20008000f00 */
[----:B------:R-:W-:Y:S05]  /*3890*/  BRA.U !UP0, `(.L_x_66) ;  /* 0xfffffffd08e87547 */ /* 0x000fea000b83ffff */
.L_x_65:
[----:B------:R-:W1:Y:S01]  /*38a0*/  LDS R6, [UR5+0x10] ;  /* 0x00001005ff067984 */ /* 0x000e620008000800 */
[----:B------:R-:W-:Y:S01]  /*38b0*/  IMAD.U32 R0, RZ, RZ, UR6 ;  /* 0x00000006ff007e24 */ /* 0x000fe2000f8e00ff */
[----:B------:R-:W-:-:S03]  /*38c0*/  MOV R4, UR45 ;  /* 0x0000002d00047c02 */ /* 0x000fc60008000f00 */
[----:B------:R-:W-:Y:S01]  /*38d0*/  VIADD R0, R0, 0x190 ;  /* 0x0000019000007836 */ /* 0x000fe20000000000 */
[----:B-1----:R-:W-:-:S04]  /*38e0*/  SHF.L.U32 R6, R6, 0x1f, RZ ;  /* 0x0000001f06067819 */ /* 0x002fc800000006ff */
[----:B------:R-:W1:Y:S02]  /*38f0*/  SYNCS.PHASECHK.TRANS64.TRYWAIT P0, [UR5+0x8], R6 ;  /* 0x00000806ff0075a7 */ /* 0x000e640008001105 */
[----:B-1----:R-:W-:Y:S05]  /*3900*/  @P0 BRA `(.L_x_67) ;  /* 0x0000000000080947 */ /* 0x002fea0003800000 */
[----:B------:R-:W1:Y:S02]  /*3910*/  SYNCS.PHASECHK.TRANS64.TRYWAIT P0, [UR5+0x8], R6 ;  /* 0x00000806ff0075a7 */ /* 0x000e640008001105 */
[----:B-1----:R-:W-:Y:S05]  /*3920*/  @!P0 BRA `(.L_x_68) ;  /* 0x00000060002c8947 */ /* 0x002fea0003800000 */
.L_x_67:
[----:B------:R-:W-:Y:S01]  /*3930*/  PRMT R4, R4, 0x654, R0 ;  /* 0x0000065404047816 */ /* 0x000fe20000000000 */
[----:B------:R-:W-:Y:S01]  /*3940*/  HFMA2 R0, -RZ, RZ, 0, 5.9604644775390625e-08 ;  /* 0x00000001ff007431 */ /* 0x000fe200000001ff */
[----:B------:R-:W-:Y:S01]  /*3950*/  UPRMT UR4, UR45, 0x654, UR7 ;  /* 0x000006542d047896 */ /* 0x000fe20008000007 */
[----:B------:R-:W-:Y:S02]  /*3960*/  IMAD.MOV.U32 R8, RZ, RZ, 0xffff ;  /* 0x0000ffffff087424 */ /* 0x000fe400078e00ff */
[----:B-1----:R-:W-:Y:S02]  /*3970*/  IMAD.MOV.U32 R6, RZ, RZ, 0x4 ;  /* 0x00000004ff067424 */ /* 0x002fe400078e00ff */
[----:B------:R-:W-:Y:S01]  /*3980*/  IMAD.SHL.U32 R9, R10, 0x20, RZ ;  /* 0x000000200a097824 */ /* 0x000fe200078e00ff */
[----:B------:R-:W-:Y:S02]  /*3990*/  MOV R5, UR4 ;  /* 0x0000000400057c02 */ /* 0x000fe40008000f00 */
[-C--:B------:R-:W-:Y:S01]  /*39a0*/  SHF.L.U32 R8, R8, R10.reuse, RZ ;  /* 0x0000000a08087219 */ /* 0x080fe200000006ff */
[----:B------:R1:W-:Y:S01]  /*39b0*/  SYNCS.ARRIVE.TRANS64.RED RZ, [UR4], R6 ;  /* 0x00000006ffff79a7 */ /* 0x0003e20008000404 */
[----:B------:R-:W-:Y:S01]  /*39c0*/  SHF.L.U32 R7, R0, R10, RZ ;  /* 0x0000000a00077219 */ /* 0x000fe200000006ff */
[----:B------:R1:W-:Y:S04]  /*39d0*/  STS [UR6+0x190], R9 ;  /* 0x00019009ff007988 */ /* 0x0003e80008000806 */
[----:B------:R1:W-:Y:S04]  /*39e0*/  STAS [R4.64], R10 ;  /* 0x0000000a04007dbd */ /* 0x0003e8000c0008ff */
[----:B------:R1:W-:Y:S04]  /*39f0*/  ATOMS.OR RZ, [UR5+0x14], R8 ;  /* 0x00001408ffff798c */ /* 0x0003e8000b000005 */
[----:B------:R1:W-:Y:S04]  /*3a00*/  ATOMS.OR RZ, [UR5+0x18], R7 ;  /* 0x00001807ffff798c */ /* 0x0003e8000b000005 */
[----:B------:R1:W-:Y:S02]  /*3a10*/  ATOMS.XOR RZ, [UR5+0x10], R0 ;  /* 0x00001000ffff798c */ /* 0x0003e4000b800005 */
.L_x_64:
[----:B------:R-:W-:Y:S05]  /*3a20*/  BSYNC B0 ;  /* 0x0000000000007941 */ /* 0x000fea0003800000 */
.L_x_63:
[----:B------:R-:W-:Y:S05]  /*3a30*/  BRA.U UP1, `(.L_x_69) ;  /* 0x00000001016c7547 */ /* 0x000fea000b800000 */
[----:B------:R-:W-:-:S03]  /*3a40*/  UMOV UR4, 0xffffffff ;  /* 0xffffffff00047882 */ /* 0x000fc60000000000 */
[----:B------:R-:W-:Y:S05]  /*3a50*/  BRA.DIV UR4, `(.L_x_70) ;  /* 0x0000005e04f87947 */ /* 0x000fea000b800000 */
[----:B------:R-:W-:-:S13]  /*3a60*/  ELECT P0, URZ, PT ;  /* 0x0000000000ff782f */ /* 0x000fda0003800000 */
.L_x_182:
[----:B------:R-:W-:Y:S05]  /*3a70*/  @!P0 BRA `(.L_x_69) ;  /* 0x00000000005c8947 */ /* 0x000fea0003800000 */
[----:B-1----:R-:W1:Y:S02]  /*3a80*/  LDS R4, [UR5+0x10] ;  /* 0x00001005ff047984 */ /* 0x002e640008000800 */
[----:B-1----:R-:W-:-:S04]  /*3a90*/  SHF.L.U32 R4, R4, 0x1f, RZ ;  /* 0x0000001f04047819 */ /* 0x002fc800000006ff */
[----:B------:R-:W1:Y:S02]  /*3aa0*/  SYNCS.PHASECHK.TRANS64.TRYWAIT P0, [UR5+0x8], R4 ;  /* 0x00000804ff0075a7 */ /* 0x000e640008001105 */
[----:B-1----:R-:W-:Y:S05]  /*3ab0*/  @P0 BRA `(.L_x_71) ;  /* 0x0000000000080947 */ /* 0x002fea0003800000 */
[----:B------:R-:W1:Y:S02]  /*3ac0*/  SYNCS.PHASECHK.TRANS64.TRYWAIT P0, [UR5+0x8], R4 ;  /* 0x00000804ff0075a7 */ /* 0x000e640008001105 */
[----:B-1----:R-:W-:Y:S05]  /*3ad0*/  @!P0 BRA `(.L_x_72) ;  /* 0x0000005c00fc8947 */ /* 0x002fea0003800000 */
.L_x_71:
[----:B------:R-:W2:Y:S01]  /*3ae0*/  LDS R6, [UR6+0x190] ;  /* 0x00019006ff067984 */ /* 0x000ea20008000800 */
[----:B-1----:R-:W-:Y:S02]  /*3af0*/  HFMA2 R0, -RZ, RZ, 0, 5.9604644775390625e-08 ;  /* 0x00000001ff007431 */ /* 0x002fe400000001ff */
[----:B------:R-:W-:Y:S01]  /*3b00*/  IMAD.MOV.U32 R4, RZ, RZ, 0xffff ;  /* 0x0000ffffff047424 */ /* 0x000fe200078e00ff */
[----:B------:R-:W-:Y:S01]  /*3b10*/  UPRMT UR4, UR45, 0x654, UR7 ;  /* 0x000006542d047896 */ /* 0x000fe20008000007 */
[----:B--2---:R-:W-:-:S03]  /*3b20*/  IMAD.SHL.U32 R5, R6, 0x20, RZ ;  /* 0x0000002006057824 */ /* 0x004fc600078e00ff */
[-C--:B------:R-:W-:Y:S02]  /*3b30*/  SHF.L.U32 R4, R4, R6.reuse, RZ ;  /* 0x0000000604047219 */ /* 0x080fe400000006ff */
[----:B------:R-:W-:Y:S01]  /*3b40*/  SHF.L.U32 R6, R0, R6, RZ ;  /* 0x0000000600067219 */ /* 0x000fe200000006ff */
[----:B------:R2:W-:Y:S04]  /*3b50*/  STS [UR6+0x190], R5 ;  /* 0x00019005ff007988 */ /* 0x0005e80008000806 */
[----:B------:R2:W-:Y:S04]  /*3b60*/  ATOMS.OR RZ, [UR5+0x14], R4 ;  /* 0x00001404ffff798c */ /* 0x0005e8000b000005 */
[----:B------:R2:W-:Y:S01]  /*3b70*/  ATOMS.OR RZ, [UR5+0x18], R6 ;  /* 0x00001806ffff798c */ /* 0x0005e2000b000005 */
[----:B------:R-:W-:Y:S03]  /*3b80*/  SYNCS.ARRIVE.TRANS64.RED.A1T0 RZ, [UR4], RZ ;  /* 0x000000ffffff79a7 */ /* 0x000fe60008100404 */
[----:B------:R2:W-:Y:S01]  /*3b90*/  ATOMS.XOR RZ, [UR5+0x10], R0 ;  /* 0x00001000ffff798c */ /* 0x0005e2000b800005 */
[----:B------:R-:W-:Y:S05]  /*3ba0*/  BRA `(.L_x_69) ;  /* 0x0000000000107947 */ /* 0x000fea0003800000 */
.L_x_62:
[----:B------:R-:W-:Y:S02]  /*3bb0*/  MOV R0, 0xffffffff ;  /* 0xffffffff00007802 */ /* 0x000fe40000000f00 */
[----:B------:R-:W-:-:S03]  /*3bc0*/  MOV R4, 0x3bf0 ;  /* 0x00003bf000047802 */ /* 0x000fc60000000f00 */
[----:B------:R1:W-:Y:S04]  /*3bd0*/  STS [UR6+0x190], R0 ;  /* 0x00019000ff007988 */ /* 0x0003e80008000806 */
[----:B-1---5:R-:W-:Y:S05]  /*3be0*/  CALL.REL.NOINC `($__internal_1_$__cuda_sm10x_tcgen05_guardrail_trap_phase_invalid_during_alloc) ;  /* 0x0000006400d07944 */ /* 0x022fea0003c00000 */
.L_x_69:
[----:B------:R-:W-:Y:S05]  /*3bf0*/  WARPSYNC.ALL ;  /* 0x0000000000007948 */ /* 0x000fea0003800000 */
[----:B------:R-:W3:Y:S01]  /*3c00*/  S2UR UR4, SR_CgaCtaId ;  /* 0x00000000000479c3 */ /* 0x000ee20000008800 */
[----:B------:R-:W-:Y:S01]  /*3c10*/  UMOV UR26, 0x400 ;  /* 0x00000400001a7882 */ /* 0x000fe20000000000 */
[----:B------:R-:W-:-:S06]  /*3c20*/  NOP ;  /* 0x0000000000007918 */ /* 0x000fcc0000000000 */
[----:B------:R-:W-:Y:S06]  /*3c30*/  BAR.ARV 0x6, 0xa0 ;  /* 0x0182800000007b1d */ /* 0x000fec0000002000 */
[----:B------:R-:W4:Y:S01]  /*3c40*/  LDCU UR6, c[0x0][0x38c] ;  /* 0x00007180ff0677ac */ /* 0x000f220008000800 */
[----:B------:R-:W-:Y:S01]  /*3c50*/  LOP3.LUT R3, R3, 0xffff, RZ, 0xc0, !PT ;  /* 0x0000ffff03037812 */ /* 0x000fe200078ec0ff */
[----:B-1----:R-:W-:Y:S01]  /*3c60*/  IMAD.MOV.U32 R9, RZ, RZ, 0x1 ;  /* 0x00000001ff097424 */ /* 0x002fe200078e00ff */
[----:B------:R-:W-:Y:S01]  /*3c70*/  LOP3.LUT R2, R2, 0xffff, RZ, 0xc0, !PT ;  /* 0x0000ffff02027812 */ /* 0x000fe200078ec0ff */
[----:B------:R-:W-:Y:S01]  /*3c80*/  IMAD.MOV.U32 R8, RZ, RZ, RZ ;  /* 0x000000ffff087224 */ /* 0x000fe200078e00ff */
[----:B------:R-:W-:Y:S01]  /*3c90*/  R2UR UR28, R3 ;  /* 0x00000000031c72ca */ /* 0x000fe200000e0000 */
[----:B------:R-:W-:Y:S01]  /*3ca0*/  UMOV UR32, URZ ;  /* 0x000000ff00207c82 */ /* 0x000fe20008000000 */
[----:B------:R-:W-:-:S02]  /*3cb0*/  R2UR UR42, R2 ;  /* 0x00000000022a72ca */ /* 0x000fc400000e0000 */
[----:B------:R-:W-:Y:S01]  /*3cc0*/  CS2R R2, SRZ ;  /* 0x0000000000027805 */ /* 0x000fe2000001ff00 */
[----:B------:R-:W-:Y:S01]  /*3cd0*/  UMOV UR23, URZ ;  /* 0x000000ff00177c82 */ /* 0x000fe20008000000 */
[----:B---3--:R-:W-:Y:S01]  /*3ce0*/  ULEA UR26, UR4, UR26, 0x18 ;  /* 0x0000001a041a7291 */ /* 0x008fe2000f8ec0ff */
[----:B------:R-:W-:Y:S01]  /*3cf0*/  UMOV UR22, URZ ;  /* 0x000000ff00167c82 */ /* 0x000fe20008000000 */
[----:B------:R-:W-:Y:S02]  /*3d00*/  UISETP.NE.AND UP3, UPT, UR46, URZ, UPT ;  /* 0x000000ff2e00728c */ /* 0x000fe4000bf65270 */
[----:B------:R-:W-:Y:S02]  /*3d10*/  UIADD3 UR5, UPT, UPT, UR26, 0x8400, URZ ;  /* 0x000084001a057890 */ /* 0x000fe4000fffe0ff */
[----:B------:R-:W-:-:S03]  /*3d20*/  UIADD3 UR4, UPT, UPT, UR26, 0x2c400, URZ ;  /* 0x0002c4001a047890 */ /* 0x000fc6000fffe0ff */
[----:B--2---:R-:W1:Y:S01]  /*3d30*/  LDS R0, [UR26+0x190] ;  /* 0x0001901aff007984 */ /* 0x004e620008000800 */
[----:B----4-:R-:W-:Y:S02]  /*3d40*/  UIADD3 UR6, UPT, UPT, UR6, 0x1f, URZ ;  /* 0x0000001f06067890 */ /* 0x010fe4000fffe0ff */
[----:B------:R-:W-:Y:S02]  /*3d50*/  USHF.R.U32.HI UR5, URZ, 0x4, UR5 ;  /* 0x00000004ff057899 */ /* 0x000fe40008011605 */
[----:B------:R-:W-:Y:S02]  /*3d60*/  USHF.R.S32.HI UR33, URZ, 0x1f, UR6 ;  /* 0x0000001fff217899 */ /* 0x000fe40008011406 */
[----:B------:R-:W-:Y:S02]  /*3d70*/  USHF.R.U32.HI UR4, URZ, 0x4, UR4 ;  /* 0x00000004ff047899 */ /* 0x000fe40008011604 */
[----:B------:R-:W-:Y:S02]  /*3d80*/  ULEA.HI UR33, UR33, UR6, URZ, 0x5 ;  /* 0x0000000621217291 */ /* 0x000fe4000f8f28ff */
[----:B------:R-:W-:-:S02]  /*3d90*/  ULOP3.LUT UR5, UR5, 0x3fff, URZ, 0xc0, !UPT ;  /* 0x00003fff05057892 */ /* 0x000fc4000f8ec0ff */
[----:B------:R-:W-:Y:S02]  /*3da0*/  USHF.R.S32.HI UR33, URZ, 0x5, UR33 ;  /* 0x00000005ff217899 */ /* 0x000fe40008011421 */
[----:B------:R-:W-:Y:S02]  /*3db0*/  ULOP3.LUT UR30, UR4, 0x3fff, URZ, 0xc0, !UPT ;  /* 0x00003fff041e7892 */ /* 0x000fe4000f8ec0ff */
[----:B------:R-:W-:Y:S01]  /*3dc0*/  UISETP.LT.AND UP0, UPT, UR33, 0x1, UPT ;  /* 0x000000012100788c */ /* 0x000fe2000bf01270 */
[----:B------:R-:W-:Y:S01]  /*3dd0*/  UMOV UR40, 0x0 ;  /* 0x0000000000287882 */ /* 0x000fe20000000000 */
[----:B------:R-:W-:Y:S01]  /*3de0*/  UMOV UR41, 0x10100910 ;  /* 0x1010091000297882 */ /* 0x000fe20000000000 */
[----:B------:R-:W-:Y:S02]  /*3df0*/  ULOP3.LUT UR29, UR5, 0x10000, URZ, 0xfc, !UPT ;  /* 0x00010000051d7892 */ /* 0x000fe4000f8efcff */
[----:B------:R-:W-:Y:S02]  /*3e00*/  ULOP3.LUT UR30, UR30, 0x10000, URZ, 0xfc, !UPT ;  /* 0x000100001e1e7892 */ /* 0x000fe4000f8efcff */
[----:B------:R-:W-:Y:S01]  /*3e10*/  USEL UR43, UR33, 0x1, !UP0 ;  /* 0x00000001212b7887 */ /* 0x000fe2000c000000 */
[----:B------:R-:W-:Y:S01]  /*3e20*/  UMOV UR38, 0x0 ;  /* 0x0000000000267882 */ /* 0x000fe20000000000 */
[----:B------:R-:W-:Y:S01]  /*3e30*/  UMOV UR39, 0x10100910 ;  /* 0x1010091000277882 */ /* 0x000fe20000000000 */
[----:B------:R-:W-:Y:S01]  /*3e40*/  UMOV UR36, 0x0 ;  /* 0x0000000000247882 */ /* 0x000fe20000000000 */
[----:B------:R-:W-:Y:S01]  /*3e50*/  UMOV UR37, 0x10100910 ;  /* 0x1010091000257882 */ /* 0x000fe20000000000 */
[----:B------:R-:W-:Y:S01]  /*3e60*/  UMOV UR34, 0x0 ;  /* 0x0000000000227882 */ /* 0x000fe20000000000 */
[----:B------:R-:W-:Y:S01]  /*3e70*/  UMOV UR35, 0x10100910 ;  /* 0x1010091000237882 */ /* 0x000fe20000000000 */
[----:B-1----:R-:W-:-:S15]  /*3e80*/  R2UR UR44, R0 ;  /* 0x00000000002c72ca */ /* 0x002fde00000e0000 */
.L_x_80:
[C---:B------:R-:W-:Y:S02]  /*3e90*/  LEA R0, R8.reuse, UR26, 0x3 ;  /* 0x0000001a08007c11 */ /* 0x040fe4000f8e18ff */
[----:B------:R-:W-:Y:S02]  /*3ea0*/  SHF.L.U32 R4, R3, 0x1f, RZ ;  /* 0x0000001f03047819 */ /* 0x000fe400000006ff */
[----:B------:R-:W-:Y:S02]  /*3eb0*/  LEA R5, R8, UR26, 0x4 ;  /* 0x0000001a08057c11 */ /* 0x000fe4000f8e20ff */
[----:B------:R-:W1:Y:S02]  /*3ec0*/  SYNCS.PHASECHK.TRANS64.TRYWAIT P0, [R0+URZ+0xe0], R4 ;  /* 0x0000e004000075a7 */ /* 0x000e6400080011ff */
[----:B-1-3--:R-:W-:Y:S05]  /*3ed0*/  @!P0 BRA `(.L_x_73) ;  /* 0x0000005c00148947 */ /* 0x00afea0003800000 */
.L_x_183:
[----:B-1----:R-:W1:Y:S01]  /*3ee0*/  LDS.128 R4, [R5+0x170] ;  /* 0x0001700005047984 */ /* 0x002e620000000c00 */
[----:B------:R-:W-:Y:S02]  /*3ef0*/  VIADD R0, R0, 0xf0 ;  /* 0x000000f000007836 */ /* 0x000fe40000000000 */
[----:B------:R-:W-:Y:S01]  /*3f00*/  VIADD R8, R8, 0x1 ;  /* 0x0000000108087836 */ /* 0x000fe20000000000 */
[----:B------:R-:W-:Y:S01]  /*3f10*/  @!PT LDS RZ, [RZ] ;  /* 0x00000000fffff984 */ /* 0x000fe20000000800 */
[----:B------:R-:W-:Y:S01]  /*3f20*/  @!PT LDS RZ, [RZ] ;  /* 0x00000000fffff984 */ /* 0x000fe20000000800 */
[----:B------:R-:W-:Y:S01]  /*3f30*/  @!PT LDS RZ, [RZ] ;  /* 0x00000000fffff984 */ /* 0x000fe20000000800 */
[----:B------:R-:W-:Y:S01]  /*3f40*/  @!PT LDS RZ, [RZ] ;  /* 0x00000000fffff984 */ /* 0x000fe20000000800 */
[----:B------:R2:W-:Y:S06]  /*3f50*/  MEMBAR.ALL.CTA ;  /* 0x0000000000007992 */ /* 0x0005ec0000008000 */
[----:B--2---:R-:W2:Y:S01]  /*3f60*/  FENCE.VIEW.ASYNC.S ;  /* 0x00000000000073c6 */ /* 0x004ea20000000000 */
[----:B------:R-:W-:-:S04]  /*3f70*/  PRMT R0, RZ, 0x654, R0 ;  /* 0x00000654ff007816 */ /* 0x000fc80000000000 */
[----:B--2---:R2:W-:Y:S01]  /*3f80*/  SYNCS.ARRIVE.TRANS64.RED.A1T0 RZ, [R0+URZ], RZ ;  /* 0x000000ff00ff79a7 */ /* 0x0045e200081004ff */
[----:B-1----:R-:W-:Y:S01]  /*3f90*/  LOP3.LUT P1, RZ, R6, 0x1, RZ, 0xc0, !PT ;  /* 0x0000000106ff7812 */ /* 0x002fe2000782c0ff */
[----:B--2---:R-:W-:-:S12]  /*3fa0*/  BRA.U UP3, `(.L_x_74) ;  /* 0x0000000503087547 */ /* 0x004fd8000b800000 */
[----:B------:R-:W1:Y:S01]  /*3fb0*/  LDCU UR4, c[0x0][0x38c] ;  /* 0x00007180ff0477ac */ /* 0x000e620008000800 */
[----:B------:R-:W-:Y:S02]  /*3fc0*/  PLOP3.LUT P2, PT, PT, PT, PT, 0x80, 0x8 ;  /* 0x000000000008781c */ /* 0x000fe40003f4f070 */
[----:B------:R-:W-:Y:S01]  /*3fd0*/  SHF.L.U32 R4, R9, 0x1f, RZ ;  /* 0x0000001f09047819 */ /* 0x000fe200000006ff */
[----:B------:R-:W-:Y:S02]  /*3fe0*/  ULEA UR31, UR32, UR26, 0x3 ;  /* 0x0000001a201f7291 */ /* 0x000fe4000f8e18ff */
[----:B------:R-:W-:Y:S02]  /*3ff0*/  ULEA UR11, UR32, UR44, 0x6 ;  /* 0x0000002c200b7291 */ /* 0x000fe4000f8e30ff */
[----:B-1----:R-:W-:-:S06]  /*4000*/  UISETP.GE.AND UP0, UPT, UR4, 0x1, UPT ;  /* 0x000000010400788c */ /* 0x002fcc000bf06270 */
[----:B------:R-:W-:-:S05]  /*4010*/  PLOP3.LUT P0, PT, PT, PT, UP0, 0x80, 0x8 ;  /* 0x000000000008781c */ /* 0x000fca0003f0f008 */
[----:B------:R-:W-:-:S08]  /*4020*/  @UP0 ULEA UR4, UR23, UR26, 0x3 ;  /* 0x0000001a17040291 */ /* 0x000fd0000f8e18ff */
[----:B------:R-:W-:-:S04]  /*4030*/  @P0 SHF.L.U32 R0, R2, 0x1f, RZ ;  /* 0x0000001f02000819 */ /* 0x000fc800000006ff */
[----:B------:R1:W2:Y:S01]  /*4040*/  @P0 SYNCS.PHASECHK.TRANS64.TRYWAIT P2, [UR4], R0 ;  /* 0x00000000ff0005a7 */ /* 0x0002a20008041104 */
[----:B------:R-:W3:Y:S02]  /*4050*/  SYNCS.PHASECHK.TRANS64.TRYWAIT P0, [UR31+0x120], R4 ;  /* 0x00012004ff0075a7 */ /* 0x000ee4000800111f */
[----:B-123--:R-:W-:Y:S05]  /*4060*/  @!P0 BRA `(.L_x_75) ;  /* 0x0000005800c48947 */ /* 0x00efea0003800000 */
.L_x_185:
[----:B------:R-:W-:Y:S01]  /*4070*/  UMOV UR27, UR22 ;  /* 0x00000016001b7c82 */ /* 0x000fe20008000000 */
[----:B------:R-:W-:Y:S05]  /*4080*/  BRA.U !UP0, `(.L_x_76) ;  /* 0x0000000108c07547 */ /* 0x000fea000b800000 */
[----:B------:R-:W-:Y:S02]  /*4090*/  UIADD3 UR27, UPT, UPT, UR43, UR22, URZ ;  /* 0x000000162b1b7290 */ /* 0x000fe4000fffe0ff */
[----:B------:R-:W-:Y:S01]  /*40a0*/  UPLOP3.LUT UP2, UPT, UPT, UPT, UPT, 0x40, 0x4 ;  /* 0x000000000004789c */ /* 0x000fe20003f4e870 */
[----:B------:R-:W-:Y:S01]  /*40b0*/  UMOV UR24, UR33 ;  /* 0x0000002100187c82 */ /* 0x000fe20008000000 */
[----:B------:R-:W-:-:S09]  /*40c0*/  UMOV UR10, UR23 ;  /* 0x00000017000a7c82 */ /* 0x000fd20008000000 */
.L_x_79:
[----:B--2---:R-:W-:Y:S01]  /*40d0*/  ULEA UR5, UR10, UR26, 0x3 ;  /* 0x0000001a0a057291 */ /* 0x004fe2000f8e18ff */
[----:B---3--:R-:W-:Y:S11]  /*40e0*/  @P2 BRA `(.L_x_77) ;  /* 0x00000000000c2947 */ /* 0x008ff60003800000 */
[----:B-1----:R-:W-:Y:S04]  /*40f0*/  SHF.L.U32 R4, R2, 0x1f, RZ ;  /* 0x0000001f02047819 */ /* 0x002fe800000006ff */
[----:B------:R-:W1:Y:S02]  /*4100*/  SYNCS.PHASECHK.TRANS64.TRYWAIT P0, [UR5], R4 ;  /* 0x00000004ff0075a7 */ /* 0x000e640008001105 */
[----:B-1----:R-:W-:Y:S05]  /*4110*/  @!P0 BRA `(.L_x_78) ;  /* 0x0000005800b08947 */ /* 0x002fea0003800000 */
.L_x_77:
[----:B------:R-:W-:Y:S01]  /*4120*/  UISETP.NE.AND UP0, UPT, UR24, 0x1, UPT ;  /* 0x000000011800788c */ /* 0x000fe2000bf05270 */
[----:B------:R-:W-:Y:S01]  /*4130*/  PLOP3.LUT P2, PT, PT, PT, PT, 0x80, 0x8 ;  /* 0x000000000008781c */ /* 0x000fe20003f4f070 */
[----:B------:R-:W-:Y:S02]  /*4140*/  UIADD3 UR4, UPT, UPT, UR10, 0x1, URZ ;  /* 0x000000010a047890 */ /* 0x000fe4000fffe0ff */
[----:B------:R-:W-:Y:S02]  /*4150*/  UIADD3 UR25, UPT, UPT, UR5, 0x48, URZ ;  /* 0x0000004805197890 */ /* 0x000fe4000fffe0ff */
[----:B------:R-:W-:Y:S01]  /*4160*/  UISETP.NE.AND UP1, UPT, UR4, 0x9, UPT ;  /* 0x000000090400788c */ /* 0x000fe2000bf25270 */
[----:B------:R-:W-:Y:S01]  /*4170*/  PLOP3.LUT P0, PT, PT, PT, UP0, 0x80, 0x8 ;  /* 0x000000000008781c */ /* 0x000fe20003f0f008 */
[----:B------:R-:W-:Y:S02]  /*4180*/  UIADD3 UR22, UPT, UPT, UR22, 0x1, URZ ;  /* 0x0000000116167890 */ /* 0x000fe4000fffe0ff */
[----:B------:R-:W-:Y:S02]  /*4190*/  USEL UR6, URZ, 0x1, UP1 ;  /* 0x00000001ff067887 */ /* 0x000fe40008800000 */
[----:B------:R-:W-:Y:S02]  /*41a0*/  USEL UR23, UR4, URZ, UP1 ;  /* 0x000000ff04177287 */ /* 0x000fe40008800000 */
[----:B------:R-:W-:Y:S02]  /*41b0*/  UIADD3 UR24, UPT, UPT, UR24, -0x1, URZ ;  /* 0xffffffff18187890 */ /* 0x000fe4000fffe0ff */
[----:B------:R-:W-:Y:S01]  /*41c0*/  @UP0 ULEA UR4, UR23, UR26, 0x3 ;  /* 0x0000001a17040291 */ /* 0x000fe2000f8e18ff */
[----:B------:R-:W-:Y:S01]  /*41d0*/  LOP3.LUT R2, R2, UR6, RZ, 0x3c, !PT ;  /* 0x0000000602027c12 */ /* 0x000fe2000f8e3cff */
[----:B------:R-:W-:Y:S02]  /*41e0*/  ULEA UR6, UR10, UR30, 0x8 ;  /* 0x0000001e0a067291 */ /* 0x000fe4000f8e40ff */
[----:B------:R-:W-:Y:S01]  /*41f0*/  UISETP.NE.AND UP0, UPT, UR22, UR27, UPT ;  /* 0x0000001b1600728c */ /* 0x000fe2000bf05270 */
[----:B-1----:R-:W-:Y:S01]  /*4200*/  @P0 SHF.L.U32 R0, R2, 0x1f, RZ ;  /* 0x0000001f02000819 */ /* 0x002fe200000006ff */
[----:B------:R-:W-:Y:S02]  /*4210*/  UIADD3 UR20, UPT, UPT, UR6, 0x2, URZ ;  /* 0x0000000206147890 */ /* 0x000fe4000fffe0ff */
[----:B------:R-:W-:Y:S01]  /*4220*/  UIADD3 UR16, UPT, UPT, UR6, 0x4, URZ ;  /* 0x0000000406107890 */ /* 0x000fe2000fffe0ff */
[----:B------:R2:W3:Y:S01]  /*4230*/  @P0 SYNCS.PHASECHK.TRANS64.TRYWAIT P2, [UR4], R0 ;  /* 0x00000000ff0005a7 */ /* 0x0004e20008041104 */
[----:B------:R-:W-:Y:S02]  /*4240*/  ULEA UR4, UR10, UR29, 0xa ;  /* 0x0000001d0a047291 */ /* 0x000fe4000f8e50ff */
[----:B------:R-:W-:Y:S02]  /*4250*/  UIADD3 UR12, UPT, UPT, UR6, 0x6, URZ ;  /* 0x00000006060c7890 */ /* 0x000fe4000fffe0ff */
[----:B------:R-:W-:Y:S02]  /*4260*/  UIADD3 UR18, UPT, UPT, UR4, 0x2, URZ ;  /* 0x0000000204127890 */ /* 0x000fe4000fffe0ff */
[----:B------:R-:W-:Y:S02]  /*4270*/  UIADD3 UR14, UPT, UPT, UR4, 0x4, URZ ;  /* 0x00000004040e7890 */ /* 0x000fe4000fffe0ff */
[----:B------:R-:W-:Y:S01]  /*4280*/  UIADD3 UR8, UPT, UPT, UR4, 0x6, URZ ;  /* 0x0000000604087890 */ /* 0x000fe2000fffe0ff */
[----:B------:R-:W-:Y:S01]  /*4290*/  UMOV UR7, 0x40004040 ;  /* 0x4000404000077882 */ /* 0x000fe20000000000 */
[----:B------:R-:W-:Y:S01]  /*42a0*/  UMOV UR5, 0x40004040 ;  /* 0x4000404000057882 */ /* 0x000fe20000000000 */
[----:B------:R-:W-:Y:S01]  /*42b0*/  UMOV UR21, 0x40004040 ;  /* 0x4000404000157882 */ /* 0x000fe20000000000 */
[----:B------:R2:W-:Y:S01]  /*42c0*/  UTCHMMA.2CTA gdesc[UR4], gdesc[UR6], tmem[UR11], tmem[UR40], idesc[UR41], UP2 ;  /* 0x00ff2806040075ea */ /* 0x0005e2000920000b */
[----:B------:R-:W-:Y:S01]  /*42d0*/  UPLOP3.LUT UP2, UPT, UPT, UPT, UPT, 0x80, 0x8 ;  /* 0x000000000008789c */ /* 0x000fe20003f4f070 */
[----:B------:R-:W-:Y:S01]  /*42e0*/  UMOV UR19, 0x40004040 ;  /* 0x4000404000137882 */ /* 0x000fe20000000000 */
[----:B------:R-:W-:Y:S01]  /*42f0*/  UMOV UR17, 0x40004040 ;  /* 0x4000404000117882 */ /* 0x000fe20000000000 */
[----:B------:R2:W-:Y:S01]  /*4300*/  UTCHMMA.2CTA gdesc[UR18], gdesc[UR20], tmem[UR11], tmem[UR38], idesc[UR39], UPT ;  /* 0x00ff2614120075ea */ /* 0x0005e2000ba0000b */
[----:B------:R-:W-:Y:S01]  /*4310*/  UMOV UR15, 0x40004040 ;  /* 0x40004040000f7882 */ /* 0x000fe20000000000 */
[----:B------:R-:W-:Y:S01]  /*4320*/  UMOV UR13, 0x40004040 ;  /* 0x40004040000d7882 */ /* 0x000fe20000000000 */
[----:B------:R-:W-:Y:S01]  /*4330*/  UMOV UR9, 0x40004040 ;  /* 0x4000404000097882 */ /* 0x000fe20000000000 */
[----:B------:R2:W-:Y:S01]  /*4340*/  UTCHMMA.2CTA gdesc[UR14], gdesc[UR16], tmem[UR11], tmem[UR36], idesc[UR37], UPT ;  /* 0x00ff24100e0075ea */ /* 0x0005e2000ba0000b */
[----:B------:R2:W-:Y:S01]  /*4350*/  UTCHMMA.2CTA gdesc[UR8], gdesc[UR12], tmem[UR11], tmem[UR34], idesc[UR35], UPT ;  /* 0x00ff220c080075ea */ /* 0x0005e2000ba0000b */
[----:B------:R2:W-:Y:S01]  /*4360*/  UTCBAR.2CTA.MULTICAST [UR25], URZ, UR28 ;  /* 0x000000ff190073e9 */ /* 0x0005e2000820081c */
[----:B------:R-:W-:Y:S01]  /*4370*/  UMOV UR10, UR23 ;  /* 0x00000017000a7c82 */ /* 0x000fe20008000000 */
[----:B------:R-:W-:Y:S05]  /*4380*/  BRA.U UP0, `(.L_x_79) ;  /* 0xfffffffd00507547 */ /* 0x000fea000b83ffff */
.L_x_76:
[----:B--2---:R-:W-:Y:S01]  /*4390*/  UIADD3 UR4, UPT, UPT, UR31, 0x100, URZ ;  /* 0x000001001f047890 */ /* 0x004fe2000fffe0ff */
[----:B------:R-:W-:-:S08]  /*43a0*/  UMOV UR22, UR27 ;  /* 0x0000001b00167c82 */ /* 0x000fd00008000000 */
[----:B------:R2:W-:Y:S01]  /*43b0*/  UTCBAR.2CTA.MULTICAST [UR4], URZ, UR42 ;  /* 0x000000ff040073e9 */ /* 0x0005e2000820082a */
[----:B------:R-:W-:Y:S02]  /*43c0*/  NOP ;  /* 0x0000000000007918 */ /* 0x000fe40000000000 */
.L_x_74:
[----:B--2---:R-:W-:Y:S01]  /*43d0*/  UIADD3 UR4, UPT, UPT, UR32, 0x1, URZ ;  /* 0x0000000120047890 */ /* 0x004fe2000fffe0ff */
[----:B------:R-:W-:-:S03]  /*43e0*/  ISETP.NE.AND P0, PT, R8, 0x2, PT ;  /* 0x000000020800780c */ /* 0x000fc60003f05270 */
[----:B------:R-:W-:Y:S01]  /*43f0*/  UISETP.NE.AND UP0, UPT, UR4, 0x4, UPT ;  /* 0x000000040400788c */ /* 0x000fe2000bf05270 */
[----:B-1----:R-:W-:Y:S02]  /*4400*/  SEL R0, RZ, 0x1, P0 ;  /* 0x00000001ff007807 */ /* 0x002fe40000000000 */
[----:B------:R-:W-:Y:S01]  /*4410*/  SEL R8, R8, RZ, P0 ;  /* 0x000000ff08087207 */ /* 0x000fe20000000000 */
[----:B------:R-:W-:Y:S01]  /*4420*/  USEL UR5, URZ, 0x1, UP0 ;  /* 0x00000001ff057887 */ /* 0x000fe20008000000 */
[----:B------:R-:W-:Y:S01]  /*4430*/  LOP3.LUT R3, R3, R0, RZ, 0x3c, !PT ;  /* 0x0000000003037212 */ /* 0x000fe200078e3cff */
[----:B------:R-:W-:-:S04]  /*4440*/  USEL UR32, UR4, URZ, UP0 ;  /* 0x000000ff04207287 */ /* 0x000fc80008000000 */
[----:B------:R-:W-:Y:S01]  /*4450*/  LOP3.LUT R9, R9, UR5, RZ, 0x3c, !PT ;  /* 0x0000000509097c12 */ /* 0x000fe2000f8e3cff */
[----:B------:R-:W-:Y:S07]  /*4460*/  @P1 BRA `(.L_x_80) ;  /* 0xfffffff800881947 */ /* 0x000fee000383ffff */
[----:B------:R-:W1:Y:S01]  /*4470*/  S2UR UR8, SR_CgaCtaId ;  /* 0x00000000000879c3 */ /* 0x000e620000008800 */
[----:B------:R-:W-:Y:S01]  /*4480*/  ELECT P0, URZ, PT ;  /* 0x0000000000ff782f */ /* 0x000fe20003800000 */
[----:B------:R-:W-:Y:S01]  /*4490*/  HFMA2 R0, -RZ, RZ, 0, 5.9604644775390625e-08 ;  /* 0x00000001ff007431 */ /* 0x000fe200000001ff */
[----:B------:R-:W-:-:S05]  /*44a0*/  UMOV UR4, 0x40 ;  /* 0x0000004000047882 */ /* 0x000fca0000000000 */
[----:B------:R-:W-:Y:S01]  /*44b0*/  UVIRTCOUNT.DEALLOC.SMPOOL 0x80 ;  /* 0x000000800000784c */ /* 0x000fe20000000000 */
[----:B------:R-:W-:Y:S02]  /*44c0*/  UISETP.NE.AND UP1, UPT, UR46, URZ, UPT ;  /* 0x000000ff2e00728c */ /* 0x000fe4000bf25270 */
[----:B-1----:R-:W-:-:S09]  /*44d0*/  ULEA UR8, UR8, UR4, 0x18 ;  /* 0x0000000408087291 */ /* 0x002fd2000f8ec0ff */
[----:B------:R1:W-:Y:S01]  /*44e0*/  @P0 STS.U8 [UR8+0x1c], R0 ;  /* 0x00001c00ff000988 */ /* 0x0003e20008000008 */
[----:B------:R-:W-:Y:S05]  /*44f0*/  BRA.U UP1, `(.L_x_81) ;  /* 0x0000000101a07547 */ /* 0x000fea000b800000 */
[----:B------:R-:W-:Y:S01]  /*4500*/  UIADD3 UR7, UPT, UPT, UR26, 0x120, URZ ;  /* 0x000001201a077890 */ /* 0x000fe2000fffe0ff */
[----:B------:R-:W-:-:S03]  /*4510*/  SHF.L.U32 R2, R9, 0x1f, RZ ;  /* 0x0000001f09027819 */ /* 0x000fc600000006ff */
[----:B------:R-:W-:-:S09]  /*4520*/  ULEA UR4, UR32, UR7, 0x3 ;  /* 0x0000000720047291 */ /* 0x000fd2000f8e18ff */
[----:B------:R-:W2:Y:S02]  /*4530*/  SYNCS.PHASECHK.TRANS64.TRYWAIT P0, [UR4], R2 ;  /* 0x00000002ff0075a7 */ /* 0x000ea40008001104 */
[----:B--2---:R-:W-:Y:S05]  /*4540*/  @!P0 BRA `(.L_x_82) ;  /* 0x0000005400bc8947 */ /* 0x004fea0003800000 */
.L_x_188:
        /* <DEDUP_REMOVED lines=9> */
.L_x_190:
        /* <DEDUP_REMOVED lines=9> */
.L_x_192:
[----:B------:R-:W-:-:S04]  /*4670*/  UIADD3 UR4, UPT, UPT, UR4, 0x1, URZ ;  /* 0x0000000104047890 */ /* 0x000fc8000fffe0ff */
[----:B------:R-:W-:-:S04]  /*4680*/  UISETP.NE.AND UP0, UPT, UR4, 0x4, UPT ;  /* 0x000000040400788c */ /* 0x000fc8000bf05270 */
[----:B------:R-:W-:Y:S02]  /*4690*/  USEL UR5, URZ, 0x1, UP0 ;  /* 0x00000001ff057887 */ /* 0x000fe40008000000 */
[----:B------:R-:W-:-:S04]  /*46a0*/  USEL UR4, UR4, URZ, UP0 ;  /* 0x000000ff04047287 */ /* 0x000fc80008000000 */
[----:B------:R-:W-:Y:S01]  /*46b0*/  ULEA UR4, UR4, UR7, 0x3 ;  /* 0x0000000704047291 */ /* 0x000fe2000f8e18ff */
[----:B------:R-:W-:-:S04]  /*46c0*/  LOP3.LUT R2, R2, UR5, RZ, 0x3c, !PT ;  /* 0x0000000502027c12 */ /* 0x000fc8000f8e3cff */
[----:B------:R-:W-:Y:S01]  /*46d0*/  SHF.L.U32 R2, R2, 0x1f, RZ ;  /* 0x0000001f02027819 */ /* 0x000fe200000006ff */
[----:B-1----:R-:W-:-:S04]  /*46e0*/  IMAD.U32 R0, RZ, RZ, UR4 ;  /* 0x00000004ff007e24 */ /* 0x002fc8000f8e00ff */
[----:B------:R1:W2:Y:S03]  /*46f0*/  SYNCS.PHASECHK.TRANS64.TRYWAIT P0, [R0+URZ], R2 ;  /* 0x00000002000075a7 */ /* 0x0002a600080011ff */
[----:B--2---:R-:W-:Y:S05]  /*4700*/  @!P0 NANOSLEEP.SYNCS 0x989680 ;  /* 0x009896800000895d */ /* 0x004fea0003900000 */
[----:B------:R-:W2:Y:S02]  /*4710*/  @!P0 SYNCS.PHASECHK.TRANS64 P0, [R0+URZ], R2 ;  /* 0x00000002000085a7 */ /* 0x000ea400080010ff */
[----:B--2---:R-:W-:Y:S05]  /*4720*/  @P0 BRA `(.L_x_85) ;  /* 0x0000000000200947 */ /* 0x004fea0003800000 */
.L_x_86:
[----:B--2---:R2:W4:Y:S02]  /*4730*/  SYNCS.PHASECHK.TRANS64.TRYWAIT P0, [R0+URZ], R2 ;  /* 0x00000002000075a7 */ /* 0x00452400080011ff */
[----:B----4-:R-:W-:Y:S05]  /*4740*/  @!P0 NANOSLEEP.SYNCS 0x989680 ;  /* 0x009896800000895d */ /* 0x010fea0003900000 */
[----:B------:R-:W4:Y:S02]  /*4750*/  @!P0 SYNCS.PHASECHK.TRANS64 P0, [R0+URZ], R2 ;  /* 0x00000002000085a7 */ /* 0x000f2400080010ff */
[----:B----4-:R-:W-:Y:S05]  /*4760*/  @!P0 BRA `(.L_x_86) ;  /* 0xfffffffc00f08947 */ /* 0x010fea000383ffff */
[----:B------:R-:W-:Y:S05]  /*4770*/  BRA `(.L_x_85) ;  /* 0x00000000000c7947 */ /* 0x000fea0003800000 */
.L_x_81:
[----:B------:R-:W-:-:S04]  /*4780*/  UIADD3 UR4, UPT, UPT, UR26, 0x160, URZ ;  /* 0x000001601a047890 */ /* 0x000fc8000fffe0ff */
[----:B------:R-:W-:-:S09]  /*4790*/  UPRMT UR4, UR45, 0x654, UR4 ;  /* 0x000006542d047896 */ /* 0x000fd20008000004 */
[----:B------:R-:W-:Y:S03]  /*47a0*/  SYNCS.ARRIVE.TRANS64.RED.A1T0 RZ, [UR4], RZ ;  /* 0x000000ffffff79a7 */ /* 0x000fe60008100404 */
.L_x_85:
[----:B-12---:R-:W-:Y:S01]  /*47b0*/  SHF.L.U32 R2, RZ, 0x1f, RZ ;  /* 0x0000001fff027819 */ /* 0x006fe200000006ff */
[----:B------:R-:W-:Y:S01]  /*47c0*/  UIADD3 UR4, UPT, UPT, UR26, 0x160, URZ ;  /* 0x000001601a047890 */ /* 0x000fe2000fffe0ff */
[----:B------:R-:W-:Y:S02]  /*47d0*/  PLOP3.LUT P0, PT, PT, PT, UP1, 0x80, 0x8 ;  /* 0x000000000008781c */ /* 0x000fe40003f0f018 */
[----:B------:R-:W1:Y:S02]  /*47e0*/  SYNCS.PHASECHK.TRANS64.TRYWAIT P1, [UR26+0x160], R2 ;  /* 0x00016002ff0075a7 */ /* 0x000e64000802111a */
[----:B-1----:R-:W-:Y:S09]  /*47f0*/  @!P1 BRA `(.L_x_87) ;  /* 0x0000005400589947 */ /* 0x002ff20003800000 */
.L_x_194:
[----:B------:R-:W-:Y:S01]  /*4800*/  @!UP1 UPRMT UR4, UR45, 0x654, UR4 ;  /* 0x000006542d049896 */ /* 0x000fe20008000004 */
[----:B------:R-:W-:Y:S01]  /*4810*/  UMOV UR5, 0xffff ;  /* 0x0000ffff00057882 */ /* 0x000fe20000000000 */
[----:B------:R-:W-:-:S07]  /*4820*/  UMOV UR6, 0x1 ;  /* 0x0000000100067882 */ /* 0x000fce0000000000 */
[----:B------:R-:W-:Y:S01]  /*4830*/  @!P0 SYNCS.ARRIVE.TRANS64.RED.A1T0 RZ, [UR4], RZ ;  /* 0x000000ffffff89a7 */ /* 0x000fe20008100404 */
[----:B------:R-:W-:Y:S01]  /*4840*/  NOP ;  /* 0x0000000000007918 */ /* 0x000fe20000000000 */
[----:B-1----:R-:W1:Y:S01]  /*4850*/  LDS R0, [UR8+0x14] ;  /* 0x00001408ff007984 */ /* 0x002e620008000800 */
[----:B------:R-:W-:-:S04]  /*4860*/  ULOP3.LUT UR4, UR44, 0xffff, URZ, 0xc0, !UPT ;  /* 0x0000ffff2c047892 */ /* 0x000fc8000f8ec0ff */
[----:B------:R-:W-:-:S04]  /*4870*/  USHF.R.U32.HI UR4, URZ, 0x5, UR4 ;  /* 0x00000005ff047899 */ /* 0x000fc80008011604 */
[----:B------:R-:W-:Y:S02]  /*4880*/  USHF.L.U32 UR5, UR5, UR4, URZ ;  /* 0x0000000405057299 */ /* 0x000fe400080006ff */
[----:B------:R-:W-:-:S04]  /*4890*/  USHF.L.U32 UR4, UR6, UR4, URZ ;  /* 0x0000000406047299 */ /* 0x000fc800080006ff */
[----:B-1----:R-:W-:-:S04]  /*48a0*/  LOP3.LUT R0, R0, UR5, RZ, 0xc0, !PT ;  /* 0x0000000500007c12 */ /* 0x002fc8000f8ec0ff */
[----:B------:R-:W-:-:S13]  /*48b0*/  ISETP.NE.AND P0, PT, R0, UR5, PT ;  /* 0x0000000500007c0c */ /* 0x000fda000bf05270 */
[----:B------:R-:W-:Y:S05]  /*48c0*/  @P0 BRA `(.L_x_88) ;  /* 0x0000000000580947 */ /* 0x000fea0003800000 */
[----:B------:R-:W1:Y:S02]  /*48d0*/  LDS R0, [UR8+0x18] ;  /* 0x00001808ff007984 */ /* 0x000e640008000800 */
[----:B-1----:R-:W-:-:S04]  /*48e0*/  LOP3.LUT R0, R0, UR4, RZ, 0xc0, !PT ;  /* 0x0000000400007c12 */ /* 0x002fc8000f8ec0ff */
[----:B------:R-:W-:-:S13]  /*48f0*/  ISETP.NE.AND P0, PT, R0, UR4, PT ;  /* 0x0000000400007c0c */ /* 0x000fda000bf05270 */
[----:B------:R-:W-:Y:S05]  /*4900*/  @P0 BRA `(.L_x_89) ;  /* 0x00000000003c0947 */ /* 0x000fea0003800000 */
[----:B------:R-:W1:Y:S01]  /*4910*/  S2R R2, SR_LANEID ;  /* 0x0000000000027919 */ /* 0x000e620000000000 */
[----:B------:R-:W-:-:S06]  /*4920*/  ULOP3.LUT UR5, URZ, UR5, URZ, 0x33, !UPT ;  /* 0x00000005ff057292 */ /* 0x000fcc000f8e33ff */
[----:B------:R-:W-:-:S04]  /*4930*/  IMAD.U32 R0, RZ, RZ, UR5 ;  /* 0x00000005ff007e24 */ /* 0x000fc8000f8e00ff */
[----:B------:R2:W4:Y:S02]  /*4940*/  REDUX UR7, R0 ;  /* 0x00000000000773c4 */ /* 0x0005240000000000 */
[----:B------:R1:W-:Y:S01]  /*4950*/  UTCATOMSWS.AND URZ, UR5 ;  /* 0x0000000500ff79e3 */ /* 0x0003e20008000000 */
[----:B--2---:R-:W-:Y:S01]  /*4960*/  LOP3.LUT R0, RZ, UR4, RZ, 0x33, !PT ;  /* 0x00000004ff007c12 */ /* 0x004fe2000f8e33ff */
[----:B------:R-:W-:Y:S02]  /*4970*/  VOTEU.ANY UR4, UPT, PT ;  /* 0x0000000000047886 */ /* 0x000fe400038e0100 */
[----:B------:R-:W-:Y:S02]  /*4980*/  UFLO.U32 UR4, UR4 ;  /* 0x00000004000472bd */ /* 0x000fe400080e0000 */
[----:B------:R-:W2:Y:S04]  /*4990*/  REDUX UR6, R0 ;  /* 0x00000000000673c4 */ /* 0x000ea80000000000 */
[----:B-1----:R-:W-:-:S02]  /*49a0*/  ISETP.EQ.U32.AND P0, PT, R2, UR4, PT ;  /* 0x0000000402007c0c */ /* 0x002fc4000bf02070 */
[----:B----4-:R-:W-:-:S11]  /*49b0*/  MOV R2, UR7 ;  /* 0x0000000700027c02 */ /* 0x010fd60008000f00 */
[----:B------:R1:W-:Y:S01]  /*49c0*/  @P0 ATOMS.AND RZ, [UR8+0x14], R2 ;  /* 0x00001402ffff098c */ /* 0x0003e2000a800008 */
[----:B--2---:R-:W-:-:S05]  /*49d0*/  IMAD.U32 R0, RZ, RZ, UR6 ;  /* 0x00000006ff007e24 */ /* 0x004fca000f8e00ff */
[----:B------:R1:W-:Y:S01]  /*49e0*/  @P0 ATOMS.AND RZ, [UR8+0x18], R0 ;  /* 0x00001800ffff098c */ /* 0x0003e2000a800008 */
[----:B------:R-:W-:Y:S05]  /*49f0*/  BRA `(.L_x_90) ;  /* 0x0000000000147947 */ /* 0x000fea0003800000 */
.L_x_89:
[----:B------:R-:W-:Y:S02]  /*4a00*/  MOV R2, 0x4a20 ;  /* 0x00004a2000027802 */ /* 0x000fe40000000f00 */
[----:B---3-5:R-:W-:Y:S05]  /*4a10*/  CALL.REL.NOINC `($__internal_0_$__cuda_sm10x_tcgen05_guardrail_trap_col_being_dealloced_not_returned_by_alloc) ;  /* 0x0000005800387944 */ /* 0x028fea0003c00000 */
[----:B------:R-:W-:Y:S05]  /*4a20*/  BRA `(.L_x_90) ;  /* 0x0000000000087947 */ /* 0x000fea0003800000 */
.L_x_88:
[----:B------:R-:W-:Y:S02]  /*4a30*/  MOV R2, 0x4a50 ;  /* 0x00004a5000027802 */ /* 0x000fe40000000f00 */
[----:B---3-5:R-:W-:Y:S05]  /*4a40*/  CALL.REL.NOINC `($__internal_2_$__cuda_sm10x_tcgen05_guardrail_trap_unallocated_columns_being_dealloced) ;  /* 0x0000005800447944 */ /* 0x028fea0003c00000 */
.L_x_90:
[----:B------:R-:W-:Y:S01]  /*4a50*/  NOP ;  /* 0x0000000000007918 */ /* 0x000fe20000000000 */
[----:B------:R-:W-:Y:S05]  /*4a60*/  EXIT ;  /* 0x000000000000794d */ /* 0x000fea0003800000 */
.L_x_61:
[----:B------:R-:W-:-:S09]  /*4a70*/  UISETP.NE.OR UP0, UPT, UR21, 0x3, !UP3 ;  /* 0x000000031500788c */ /* 0x000fd2000df05670 */
[----:B------:R-:W-:Y:S05]  /*4a80*/  BRA.U UP0, `(.L_x_91) ;  /* 0x0000001100547547 */ /* 0x000fea000b800000 */
[----:B------:R-:W1:Y:S01]  /*4a90*/  LDCU UR31, c[0x0][0x370] ;  /* 0x00006e00ff1f77ac */ /* 0x000e620008000800 */
[----:B------:R-:W2:Y:S01]  /*4aa0*/  LDC.64 R16, c[0x0][0x348] ;  /* 0x0000d200ff107b82 */ /* 0x000ea20000000a00 */
[----:B------:R-:W-:Y:S02]  /*4ab0*/  HFMA2 R13, -RZ, RZ, 0, 0 ;  /* 0x00000000ff0d7431 */ /* 0x000fe400000001ff */
[----:B------:R-:W-:Y:S01]  /*4ac0*/  IMAD.MOV.U32 R15, RZ, RZ, 0x1 ;  /* 0x00000001ff0f7424 */ /* 0x000fe200078e00ff */
[----:B------:R-:W1:Y:S01]  /*4ad0*/  LDCU.128 UR44, c[0x0][0xb10] ;  /* 0x00016200ff2c77ac */ /* 0x000e620008000c00 */
[----:B------:R-:W-:Y:S01]  /*4ae0*/  IMAD.MOV.U32 R14, RZ, RZ, RZ ;  /* 0x000000ffff0e7224 */ /* 0x000fe200078e00ff */
[----:B------:R-:W-:Y:S01]  /*4af0*/  MOV R7, 0x2000 ;  /* 0x0000200000077802 */ /* 0x000fe20000000f00 */
[----:B------:R-:W3:Y:S01]  /*4b00*/  LDCU UR30, c[0x0][0x374] ;  /* 0x00006e80ff1e77ac */ /* 0x000ee20008000800 */
[----:B------:R-:W4:Y:S01]  /*4b10*/  LDC.64 R2, c[0x0][0x888] ;  /* 0x00022200ff027b82 */ /* 0x000f220000000a00 */
[----:B------:R-:W2:Y:S01]  /*4b20*/  LDCU UR15, c[0x0][0xb0c] ;  /* 0x00016180ff0f77ac */ /* 0x000ea20008000800 */
[----:B------:R-:W2:Y:S06]  /*4b30*/  LDCU UR43, c[0x0][0xb20] ;  /* 0x00016400ff2b77ac */ /* 0x000eac0008000800 */
[----:B------:R-:W4:Y:S01]  /*4b40*/  LDC.64 R4, c[0x0][0x890] ;  /* 0x00022400ff047b82 */ /* 0x000f220000000a00 */
[----:B------:R-:W2:Y:S01]  /*4b50*/  LDCU UR4, c[0x0][0xb30] ;  /* 0x00016600ff0477ac */ /* 0x000ea20008000800 */
[----:B------:R-:W-:Y:S01]  /*4b60*/  UMOV UR21, 0x400 ;  /* 0x0000040000157882 */ /* 0x000fe20000000000 */
[----:B-1----:R-:W-:-:S02]  /*4b70*/  UIMAD.WIDE.U32 UR6, UR31, UR44, URZ ;  /* 0x0000002c1f0672a5 */ /* 0x002fc4000f8e00ff */
[----:B------:R-:W-:Y:S02]  /*4b80*/  ULEA UR21, UR52, UR21, 0x18 ;  /* 0x0000001534157291 */ /* 0x000fe4000f8ec0ff */
[----:B---3--:R-:W-:Y:S02]  /*4b90*/  UIMAD.WIDE.U32 UR8, UR30, UR47, URZ ;  /* 0x0000002f1e0872a5 */ /* 0x008fe4000f8e00ff */
[----:B------:R-:W-:Y:S02]  /*4ba0*/  UIADD3 UR38, UPT, UPT, UR21, 0xa8, URZ ;  /* 0x000000a815267890 */ /* 0x000fe4000fffe0ff */
[----:B------:R-:W-:Y:S02]  /*4bb0*/  UIADD3 UR33, UPT, UPT, UR21, 0x90, URZ ;  /* 0x0000009015217890 */ /* 0x000fe4000fffe0ff */
[----:B------:R-:W-:Y:S02]  /*4bc0*/  UIADD3 UR25, UPT, UPT, UR21, 0x98, URZ ;  /* 0x0000009815197890 */ /* 0x000fe4000fffe0ff */
[----:B------:R-:W-:Y:S01]  /*4bd0*/  UIADD3 UR17, UPT, UPT, UR21, 0xa0, URZ ;  /* 0x000000a015117890 */ /* 0x000fe2000fffe0ff */
[----:B------:R-:W-:Y:S01]  /*4be0*/  UMOV UR6, UR7 ;  /* 0x0000000700067c82 */ /* 0x000fe20008000000 */
[----:B------:R-:W-:Y:S01]  /*4bf0*/  UMOV UR37, UR9 ;  /* 0x0000000900257c82 */ /* 0x000fe20008000000 */
[----:B------:R-:W-:-:S02]  /*4c00*/  UPRMT UR38, UR52, 0x654, UR38 ;  /* 0x0000065434267896 */ /* 0x000fc40008000026 */
[----:B------:R-:W-:Y:S02]  /*4c10*/  UPRMT UR40, UR52, 0x654, UR33 ;  /* 0x0000065434287896 */ /* 0x000fe40008000021 */
[----:B------:R-:W-:Y:S02]  /*4c20*/  UPRMT UR39, UR52, 0x654, UR25 ;  /* 0x0000065434277896 */ /* 0x000fe40008000019 */
[----:B------:R-:W-:Y:S02]  /*4c30*/  UPLOP3.LUT UP3, UPT, UPT, UPT, UPT, 0x40, 0x4 ;  /* 0x000000000004789c */ /* 0x000fe40003f6e870 */
[----:B------:R-:W-:Y:S02]  /*4c40*/  UISETP.GE.AND UP0, UPT, UR42, 0x1, UPT ;  /* 0x000000012a00788c */ /* 0x000fe4000bf06270 */
[----:B------:R-:W-:Y:S01]  /*4c50*/  UISETP.NE.AND UP4, UPT, UR42, 0x1, UPT ;  /* 0x000000012a00788c */ /* 0x000fe2000bf85270 */
[----:B------:R-:W1:Y:S01]  /*4c60*/  LDCU.64 UR22, c[0x0][0xb28] ;  /* 0x00016500ff1677ac */ /* 0x000e620008000a00 */
[----:B--2---:R-:W-:-:S02]  /*4c70*/  UISETP.NE.AND UP6, UPT, UR15, 0x1, UPT ;  /* 0x000000010f00788c */ /* 0x004fc4000bfc5270 */
[----:B------:R-:W-:Y:S02]  /*4c80*/  UISETP.NE.AND UP5, UPT, UR46, 0x1, UPT ;  /* 0x000000012e00788c */ /* 0x000fe4000bfa5270 */
[----:B------:R-:W-:Y:S02]  /*4c90*/  USHF.R.U32.HI UR41, URZ, UR45, UR6 ;  /* 0x0000002dff297299 */ /* 0x000fe40008011606 */
[----:B------:R-:W-:Y:S02]  /*4ca0*/  UPRMT UR52, UR52, 0x654, UR17 ;  /* 0x0000065434347896 */ /* 0x000fe40008000011 */
[----:B------:R-:W-:Y:S02]  /*4cb0*/  USHF.R.U32.HI UR37, URZ, UR43, UR37 ;  /* 0x0000002bff257299 */ /* 0x000fe40008011625 */
[----:B------:R-:W-:-:S11]  /*4cc0*/  UISETP.NE.AND UP2, UPT, UR4, 0x1, UPT ;  /* 0x000000010400788c */ /* 0x000fd6000bf45270 */
.L_x_102:
[C---:B------:R-:W-:Y:S02]  /*4cd0*/  LEA R12, R14.reuse, UR21, 0x3 ;  /* 0x000000150e0c7c11 */ /* 0x040fe4000f8e18ff */
[----:B------:R-:W-:Y:S02]  /*4ce0*/  SHF.L.U32 R0, R13, 0x1f, RZ ;  /* 0x0000001f0d007819 */ /* 0x000fe400000006ff */
[----:B------:R-:W-:Y:S02]  /*4cf0*/  LEA R8, R14, UR21, 0x4 ;  /* 0x000000150e087c11 */ /* 0x000fe4000f8e20ff */
[----:B--2---:R-:W2:Y:S02]  /*4d00*/  SYNCS.PHASECHK.TRANS64.TRYWAIT P0, [R12+URZ+0xe0], R0 ;  /* 0x0000e0000c0075a7 */ /* 0x004ea400080011ff */
[----:B--2---:R-:W-:Y:S05]  /*4d10*/  @!P0 BRA `(.L_x_92) ;  /* 0x0000005000288947 */ /* 0x004fea0003800000 */
.L_x_195:
[----:B------:R-:W3:Y:S01]  /*4d20*/  LDS.128 R8, [R8+0x170] ;  /* 0x0001700008087984 */ /* 0x000ee20000000c00 */
[----:B------:R-:W-:Y:S01]  /*4d30*/  UISETP.GE.AND UP0, UPT, UR42, 0x1, UPT ;  /* 0x000000012a00788c */ /* 0x000fe2000bf06270 */
[----:B------:R-:W-:Y:S01]  /*4d40*/  @!PT LDS RZ, [RZ] ;  /* 0x00000000fffff984 */ /* 0x000fe20000000800 */
[----:B------:R-:W-:Y:S01]  /*4d50*/  @!PT LDS RZ, [RZ] ;  /* 0x00000000fffff984 */ /* 0x000fe20000000800 */
[----:B------:R-:W-:Y:S01]  /*4d60*/  @!PT LDS RZ, [RZ] ;  /* 0x00000000fffff984 */ /* 0x000fe20000000800 */
[----:B------:R-:W-:Y:S01]  /*4d70*/  @!PT LDS RZ, [RZ] ;  /* 0x00000000fffff984 */ /* 0x000fe20000000800 */
[----:B------:R1:W-:Y:S06]  /*4d80*/  MEMBAR.ALL.CTA ;  /* 0x0000000000007992 */ /* 0x0003ec0000008000 */
[----:B-1----:R-:W1:Y:S01]  /*4d90*/  FENCE.VIEW.ASYNC.S ;  /* 0x00000000000073c6 */ /* 0x002e620000000000 */
[----:B---3--:R-:W-:Y:S11]  /*4da0*/  LOP3.LUT P0, RZ, R10, 0x1, RZ, 0xc0, !PT ;  /* 0x000000010aff7812 */ /* 0x008ff6000780c0ff */
[----:B------:R-:W-:Y:S02]  /*4db0*/  @!UPT UIADD3 URZ, UPT, UPT, URZ, URZ, URZ ;  /* 0x000000fffffff290 */ /* 0x000fe4000fffe0ff */
[----:B-1----:R-:W-:Y:S01]  /*4dc0*/  VOTEU.ANY UP1, P0 ;  /* 0x0000000000ff7886 */ /* 0x002fe20000020100 */
[----:B------:R-:W-:Y:S11]  /*4dd0*/  PLOP3.LUT P0, PT, PT, PT, UP1, 0x80, 0x8 ;  /* 0x000000000008781c */ /* 0x000ff60003f0f018 */
[----:B------:R-:W-:Y:S02]  /*4de0*/  @!UPT UIADD3 URZ, UPT, UPT, URZ, URZ, URZ ;  /* 0x000000fffffff290 */ /* 0x000fe4000fffe0ff */
[----:B--2---:R-:W-:Y:S02]  /*4df0*/  @P0 SHF.R.U32.HI R0, RZ, 0x10, R9 ;  /* 0x00000010ff000819 */ /* 0x004fe40000011609 */
[----:B------:R-:W-:Y:S02]  /*4e00*/  @P0 MOV R6, R8 ;  /* 0x0000000800060202 */ /* 0x000fe40000000f00 */
[----:B------:R-:W-:Y:S01]  /*4e10*/  @P0 R2UR UR4, R0 ;  /* 0x00000000000402ca */ /* 0x000fe200000e0000 */
[----:B------:R-:W-:Y:S01]  /*4e20*/  VIADD R0, R12, 0xf0 ;  /* 0x000000f00c007836 */ /* 0x000fe20000000000 */
[----:B------:R-:W-:Y:S02]  /*4e30*/  @P0 LOP3.LUT R8, R9, 0xffff, RZ, 0xc0, !PT ;  /* 0x0000ffff09080812 */ /* 0x000fe400078ec0ff */
[----:B------:R-:W-:Y:S02]  /*4e40*/  @P0 R2UR UR6, R6 ;  /* 0x00000000060602ca */ /* 0x000fe400000e0000 */
[----:B------:R-:W-:Y:S02]  /*4e50*/  PRMT R0, RZ, 0x654, R0 ;  /* 0x00000654ff007816 */ /* 0x000fe40000000000 */
[----:B------:R-:W-:Y:S02]  /*4e60*/  @P0 R2UR UR5, R8 ;  /* 0x00000000080502ca */ /* 0x000fe400000e0000 */
[----:B------:R1:W-:Y:S03]  /*4e70*/  SYNCS.ARRIVE.TRANS64.RED.A1T0 RZ, [R0+URZ], RZ ;  /* 0x000000ff00ff79a7 */ /* 0x0003e600081004ff */
[----:B------:R-:W-:Y:S04]  /*4e80*/  @UP1 UMOV UR29, UR4 ;  /* 0x00000004001d1c82 */ /* 0x000fe80008000000 */
[----:B------:R-:W-:Y:S04]  /*4e90*/  @UP1 UMOV UR14, UR6 ;  /* 0x00000006000e1c82 */ /* 0x000fe80008000000 */
[----:B------:R-:W-:Y:S01]  /*4ea0*/  @UP1 UMOV UR13, UR5 ;  /* 0x00000005000d1c82 */ /* 0x000fe20008000000 */
[----:B------:R-:W-:Y:S05]  /*4eb0*/  BRA.U !UP0, `(.L_x_93) ;  /* 0x0000000108a47547 */ /* 0x000fea000b800000 */
[----:B------:R-:W-:Y:S02]  /*4ec0*/  UIMAD.WIDE.U32 UR18, UR13, UR47, URZ ;  /* 0x0000002f0d1272a5 */ /* 0x000fe4000f8e00ff */
[----:B------:R-:W-:Y:S02]  /*4ed0*/  UIMAD.WIDE.U32 UR26, UR14, UR44, URZ ;  /* 0x0000002c0e1a72a5 */ /* 0x000fe4000f8e00ff */
[----:B------:R-:W-:Y:S02]  /*4ee0*/  USEL UR4, UR30, UR37, !UP5 ;  /* 0x000000251e047287 */ /* 0x000fe4000e800000 */
[----:B------:R-:W-:Y:S02]  /*4ef0*/  USEL UR7, UR31, UR41, !UP6 ;  /* 0x000000291f077287 */ /* 0x000fe4000f000000 */
[----:B------:R-:W-:Y:S02]  /*4f00*/  UIMAD.WIDE.U32 UR8, UR4, UR22, URZ ;  /* 0x00000016040872a5 */ /* 0x000fe4000f8e00ff */
[----:B------:R-:W-:Y:S01]  /*4f10*/  UIMAD.WIDE.U32 UR10, UR7, UR22, URZ ;  /* 0x00000016070a72a5 */ /* 0x000fe2000f8e00ff */
[----:B------:R-:W-:Y:S02]  /*4f20*/  UMOV UR5, UR19 ;  /* 0x0000001300057c82 */ /* 0x000fe40008000000 */
[----:B------:R-:W-:Y:S03]  /*4f30*/  USHF.R.U32.HI UR6, URZ, UR43, UR5 ;  /* 0x0000002bff067299 */ /* 0x000fe60008011605 */
[----:B------:R-:W-:Y:S01]  /*4f40*/  UMOV UR5, UR27 ;  /* 0x0000001b00057c82 */ /* 0x000fe20008000000 */
[----:B------:R-:W-:Y:S02]  /*4f50*/  USEL UR6, UR13, UR6, !UP5 ;  /* 0x000000060d067287 */ /* 0x000fe4000e800000 */
[----:B------:R-:W-:Y:S03]  /*4f60*/  USHF.R.U32.HI UR12, URZ, UR45, UR5 ;  /* 0x0000002dff0c7299 */ /* 0x000fe60008011605 */
[----:B------:R-:W-:Y:S02]  /*4f70*/  UMOV UR5, UR9 ;  /* 0x0000000900057c82 */ /* 0x000fe40008000000 */
[----:B------:R-:W-:Y:S03]  /*4f80*/  @UP4 USHF.R.U32.HI UR4, URZ, UR23, UR5 ;  /* 0x00000017ff044299 */ /* 0x000fe60008011605 */
[----:B------:R-:W-:Y:S01]  /*4f90*/  UMOV UR5, UR11 ;  /* 0x0000000b00057c82 */ /* 0x000fe20008000000 */
[----:B------:R-:W-:Y:S02]  /*4fa0*/  UIMAD UR4, UR42, UR4, URZ ;  /* 0x000000042a0472a4 */ /* 0x000fe4000f8e02ff */
[----:B------:R-:W-:Y:S02]  /*4fb0*/  @UP4 USHF.R.U32.HI UR7, URZ, UR23, UR5 ;  /* 0x00000017ff074299 */ /* 0x000fe40008011605 */
[----:B------:R-:W-:Y:S02]  /*4fc0*/  UIMAD.WIDE.U32 UR10, UR6, UR22, URZ ;  /* 0x00000016060a72a5 */ /* 0x000fe4000f8e00ff */
[----:B------:R-:W-:Y:S02]  /*4fd0*/  USEL UR5, UR14, UR12, !UP6 ;  /* 0x0000000c0e057287 */ /* 0x000fe4000f000000 */
[----:B------:R-:W-:Y:S02]  /*4fe0*/  UIMAD UR8, UR42, UR7, URZ ;  /* 0x000000072a0872a4 */ /* 0x000fe4000f8e02ff */
[----:B------:R-:W-:Y:S03]  /*4ff0*/  UISETP.GE.AND UP0, UPT, UR6, UR4, UPT ;  /* 0x000000040600728c */ /* 0x000fe6000bf06270 */
[----:B------:R-:W-:Y:S01]  /*5000*/  UMOV UR4, UR11 ;  /* 0x0000000b00047c82 */ /* 0x000fe20008000000 */
[----:B------:R-:W-:Y:S02]  /*5010*/  UISETP.GE.OR UP0, UPT, UR5, UR8, UP0 ;  /* 0x000000080500728c */ /* 0x000fe40008706670 */
[----:B------:R-:W-:Y:S02]  /*5020*/  USHF.R.U32.HI UR4, URZ, UR23, UR4 ;  /* 0x00000017ff047299 */ /* 0x000fe40008011604 */
[----:B------:R-:W-:Y:S02]  /*5030*/  UIMAD.WIDE.U32 UR8, UR5, UR22, URZ ;  /* 0x00000016050872a5 */ /* 0x000fe4000f8e00ff */
[----:B------:R-:W-:Y:S04]  /*5040*/  USEL UR10, UR6, UR4, !UP4 ;  /* 0x00000004060a7287 */ /* 0x000fe8000e000000 */
[----:B------:R-:W-:Y:S01]  /*5050*/  UIADD3 UR11, UPT, UPT, -UR10, URZ, URZ ;  /* 0x000000ff0a0b7290 */ /* 0x000fe2000fffe1ff */
[----:B------:R-:W-:Y:S02]  /*5060*/  @!UP0 UMOV UR4, UR9 ;  /* 0x0000000900048c82 */ /* 0x000fe40008000000 */
[----:B------:R-:W-:Y:S02]  /*5070*/  @!UP0 USHF.R.U32.HI UR4, URZ, UR23, UR4 ;  /* 0x00000017ff048299 */ /* 0x000fe40008011604 */
[----:B------:R-:W-:Y:S02]  /*5080*/  UIMAD UR8, UR42, UR11, UR6 ;  /* 0x0000000b2a0872a4 */ /* 0x000fe4000f8e0206 */
[----:B------:R-:W-:Y:S04]  /*5090*/  @!UP0 USEL UR4, UR5, UR4, !UP4 ;  /* 0x0000000405048287 */ /* 0x000fe8000e000000 */
[----:B------:R-:W-:Y:S02]  /*50a0*/  @!UP0 UIMAD UR8, UR7, UR8, UR4 ;  /* 0x00000008070882a4 */ /* 0x000fe4000f8e0204 */
[----:B------:R-:W-:Y:S02]  /*50b0*/  @!UP0 UIADD3 UR9, UPT, UPT, UR10, -UR4, URZ ;  /* 0x800000040a098290 */ /* 0x000fe4000fffe0ff */
[----:B------:R-:W-:Y:S02]  /*50c0*/  UIADD3 UR4, UPT, UPT, -UR5, URZ, URZ ;  /* 0x000000ff05047290 */ /* 0x000fe4000fffe1ff */
[----:B------:R-:W-:Y:S02]  /*50d0*/  UIADD3 UR7, UPT, UPT, -UR6, URZ, URZ ;  /* 0x000000ff06077290 */ /* 0x000fe4000fffe1ff */
[----:B------:R-:W-:Y:S02]  /*50e0*/  @!UP0 UIMAD UR6, UR9, UR42, UR5 ;  /* 0x0000002a090682a4 */ /* 0x000fe4000f8e0205 */
[----:B------:R-:W-:Y:S02]  /*50f0*/  UIMAD UR14, UR15, UR4, UR14 ;  /* 0x000000040f0e72a4 */ /* 0x000fe4000f8e020e */
[----:B------:R-:W-:Y:S01]  /*5100*/  UIMAD UR13, UR46, UR7, UR13 ;  /* 0x000000072e0d72a4 */ /* 0x000fe2000f8e020d */
[----:B------:R-:W-:Y:S02]  /*5110*/  @!UP0 UMOV UR5, UR8 ;  /* 0x0000000800058c82 */ /* 0x000fe40008000000 */
[----:B------:R-:W-:Y:S02]  /*5120*/  UIMAD UR14, UR5, UR15, UR14 ;  /* 0x0000000f050e72a4 */ /* 0x000fe4000f8e020e */
[----:B------:R-:W-:Y:S11]  /*5130*/  UIMAD UR13, UR6, UR46, UR13 ;  /* 0x0000002e060d72a4 */ /* 0x000ff6000f8e020d */
[----:B------:R-:W-:Y:S01]  /*5140*/  @!UPT UIADD3 URZ, UPT, UPT, URZ, URZ, URZ ;  /* 0x000000fffffff290 */ /* 0x000fe2000fffe0ff */
.L_x_93:
[----:B------:R-:W2:Y:S01]  /*5150*/  @!UP2 LDCU.128 UR8, c[0x0][0xb10] ;  /* 0x00016200ff08a7ac */ /* 0x000ea20008000c00 */
[C---:B----4-:R-:W-:Y:S02]  /*5160*/  ISETP.NE.U32.AND P1, PT, R4.reuse, RZ, PT ;  /* 0x000000ff0400720c */ /* 0x050fe40003f25070 */
[----:B------:R-:W-:Y:S02]  /*5170*/  ISETP.NE.U32.AND P0, PT, R4, RZ, PT ;  /* 0x000000ff0400720c */ /* 0x000fe40003f05070 */
[C---:B------:R-:W-:Y:S02]  /*5180*/  ISETP.NE.AND.EX P1, PT, R5.reuse, RZ, PT, P1 ;  /* 0x000000ff0500720c */ /* 0x040fe40003f25310 */
[----:B------:R-:W-:Y:S01]  /*5190*/  ISETP.NE.AND.EX P0, PT, R5, RZ, PT, P0 ;  /* 0x000000ff0500720c */ /* 0x000fe20003f05300 */
[----:B------:R-:W3:Y:S01]  /*51a0*/  @!UP2 LDCU UR5, c[0x0][0xb0c] ;  /* 0x00016180ff05a7ac */ /* 0x000ee20008000800 */
[----:B------:R-:W-:Y:S01]  /*51b0*/  SHF.L.U32 R9, R15, 0x1f, RZ ;  /* 0x0000001f0f097819 */ /* 0x000fe200000006ff */
[----:B------:R-:W-:Y:S02]  /*51c0*/  USHF.L.U32 UR35, UR16, 0x7, URZ ;  /* 0x0000000710237899 */ /* 0x000fe400080006ff */
[----:B------:R-:W-:Y:S02]  /*51d0*/  USHF.L.U32 UR34, UR20, 0x6, URZ ;  /* 0x0000000614227899 */ /* 0x000fe400080006ff */
[----:B--2---:R-:W-:Y:S07]  /*51e0*/  UIMAD.WIDE.U32 UR6, UR14, UR8, URZ ;  /* 0x000000080e0672a5 */ /* 0x004fee000f8e00ff */
[----:B------:R-:W-:Y:S01]  /*51f0*/  @!UP2 UMOV UR4, UR7 ;  /* 0x000000070004ac82 */ /* 0x000fe20008000000 */
[----:B---3--:R-:W-:Y:S02]  /*5200*/  @!UP2 UISETP.NE.AND UP0, UPT, UR5, 0x1, UPT ;  /* 0x000000010500a88c */ /* 0x008fe4000bf05270 */
[----:B------:R-:W-:Y:S02]  /*5210*/  @!UP2 USHF.R.U32.HI UR4, URZ, UR9, UR4 ;  /* 0x00000009ff04a299 */ /* 0x000fe40008011604 */
[----:B------:R-:W-:Y:S02]  /*5220*/  UIMAD.WIDE.U32 UR6, UR13, UR11, URZ ;  /* 0x0000000b0d0672a5 */ /* 0x000fe4000f8e00ff */
[----:B------:R-:W-:Y:S02]  /*5230*/  @!UP2 USEL UR8, UR14, UR4, !UP0 ;  /* 0x000000040e08a287 */ /* 0x000fe4000c000000 */
[----:B------:R-:W-:Y:S03]  /*5240*/  @!UP2 UISETP.NE.AND UP0, UPT, UR10, 0x1, UPT ;  /* 0x000000010a00a88c */ /* 0x000fe6000bf05270 */
[----:B------:R-:W-:Y:S02]  /*5250*/  @!UP2 UMOV UR6, UR7 ;  /* 0x000000070006ac82 */ /* 0x000fe40008000000 */
[----:B------:R-:W2:Y:S02]  /*5260*/  @!UP2 LDCU UR4, c[0x0][0xb20] ;  /* 0x00016400ff04a7ac */ /* 0x000ea40008000800 */
[----:B--2---:R-:W-:Y:S04]  /*5270*/  @!UP2 USHF.R.U32.HI UR6, URZ, UR4, UR6 ;  /* 0x00000004ff06a299 */ /* 0x004fe80008011606 */
[----:B------:R-:W-:Y:S04]  /*5280*/  @!UP2 USEL UR6, UR13, UR6, !UP0 ;  /* 0x000000060d06a287 */ /* 0x000fe8000c000000 */
[----:B------:R-:W-:Y:S02]  /*5290*/  @!UP2 UIADD3 UR4, UPT, UPT, -UR8, UR6, URZ ;  /* 0x000000060804a290 */ /* 0x000fe4000fffe1ff */
[----:B------:R-:W-:Y:S02]  /*52a0*/  @!UP2 UIADD3 UR6, UPT, UPT, UR8, -UR6, URZ ;  /* 0x800000060806a290 */ /* 0x000fe4000fffe0ff */
[----:B------:R-:W-:Y:S02]  /*52b0*/  @!UP2 UIMAD UR14, UR4, UR5, UR14 ;  /* 0x00000005040ea2a4 */ /* 0x000fe4000f8e020e */
[----:B------:R-:W-:Y:S01]  /*52c0*/  @!UP2 UIMAD UR13, UR6, UR10, UR13 ;  /* 0x0000000a060da2a4 */ /* 0x000fe2000f8e020d */
[----:B------:R-:W-:Y:S11]  /*52d0*/  BRA.U UP3, `(.L_x_94) ;  /* 0x0000000103107547 */ /* 0x000ff6000b800000 */
[----:B------:R-:W-:Y:S04]  /*52e0*/  MOV R6, UR49 ;  /* 0x0000003100067c02 */ /* 0x000fe80008000f00 */
[----:B------:R-:W-:Y:S04]  /*52f0*/  SHF.L.U32 R6, R6, 0x1f, RZ ;  /* 0x0000001f06067819 */ /* 0x000fe800000006ff */
[----:B------:R-:W2:Y:S02]  /*5300*/  SYNCS.PHASECHK.TRANS64.TRYWAIT P2, [UR21+0xd8], R6 ;  /* 0x0000d806ff0075a7 */ /* 0x000ea40008041115 */
[----:B--2---:R-:W-:Y:S05]  /*5310*/  @!P2 BRA `(.L_x_95) ;  /* 0x0000004800bca947 */ /* 0x004fea0003800000 */
.L_x_94:
[----:B------:R-:W-:Y:S05]  /*5320*/  @!P1 BRA `(.L_x_96) ;  /* 0x0000000000309947 */ /* 0x000fea0003800000 */
[----:B------:R-:W-:Y:S01]  /*5330*/  ISETP.NE.U32.AND P1, PT, R2, RZ, PT ;  /* 0x000000ff0200720c */ /* 0x000fe20003f25070 */
[----:B------:R-:W2:Y:S01]  /*5340*/  LDCU.64 UR4, c[0x0][0x358] ;  /* 0x00006b00ff0477ac */ /* 0x000ea20008000a00 */
[----:B------:R-:W-:Y:S02]  /*5350*/  IMAD.MOV.U32 R56, RZ, RZ, 0x1 ;  /* 0x00000001ff387424 */ /* 0x000fe400078e00ff */
[----:B------:R-:W-:Y:S11]  /*5360*/  ISETP.NE.AND.EX P1, PT, R3, RZ, PT, P1 ;  /* 0x000000ff0300720c */ /* 0x000ff60003f25310 */
[----:B------:R-:W-:Y:S02]  /*5370*/  @!UPT UIADD3 URZ, UPT, UPT, URZ, URZ, URZ ;  /* 0x000000fffffff290 */ /* 0x000fe4000fffe0ff */
[----:B------:R-:W3:Y:S01]  /*5380*/  @P1 LDC.64 R10, c[0x0][0x888] ;  /* 0x00022200ff0a1b82 */ /* 0x000ee20000000a00 */
[----:B-1----:R-:W-:Y:S04]  /*5390*/  @P1 IMAD R0, R4, UR36, RZ ;  /* 0x0000002404001c24 */ /* 0x002fe8000f8e02ff */
[----:B---3--:R-:W-:Y:S04]  /*53a0*/  @P1 IMAD.WIDE R10, R0, 0x4, R10 ;  /* 0x00000004000a1825 */ /* 0x008fe800078e020a */
[----:B------:R-:W-:Y:S01]  /*53b0*/  HFMA2 R0, -RZ, RZ, 0, 5.9604644775390625e-08 ;  /* 0x00000001ff007431 */ /* 0x000fe200000001ff */
[----:B--2--5:R2:W5:Y:S04]  /*53c0*/  @P1 LDG.E R27, desc[UR4][R10.64] ;  /* 0x000000040a1b1981 */ /* 0x024568000c1e1900 */
[----:B------:R-:W-:Y:S01]  /*53d0*/  @!P1 PRMT R56, R0, 0x7610, R56 ;  /* 0x0000761000389816 */ /* 0x000fe20000000038 */
[----:B--2---:R-:W3:Y:S06]  /*53e0*/  @!P1 LDC R27, c[0x0][0x880] ;  /* 0x00022000ff1b9b82 */ /* 0x004eec0000000800 */
.L_x_96:
[----:B---3-5:R-:W-:Y:S01]  /*53f0*/  @!P0 FSETP.EQ.AND P1, PT, R27, RZ, PT ;  /* 0x000000ff1b00820b */ /* 0x028fe20003f22000 */
[----:B------:R-:W-:Y:S01]  /*5400*/  @!UPT UIADD3 URZ, UPT, UPT, URZ, URZ, URZ ;  /* 0x000000fffffff290 */ /* 0x000fe2000fffe0ff */
[----:B------:R-:W-:Y:S11]  /*5410*/  @!P0 BRA `(.L_x_97) ;  /* 0x0000000000188947 */ /* 0x000ff60003800000 */
[----:B------:R-:W-:Y:S02]  /*5420*/  LOP3.LUT P0, RZ, R56, 0xff, RZ, 0xc0, !PT ;  /* 0x000000ff38ff7812 */ /* 0x000fe4000780c0ff */
[----:B------:R-:W-:Y:S04]  /*5430*/  ISETP.NE.U32.AND P1, PT, R2, RZ, PT ;  /* 0x000000ff0200720c */ /* 0x000fe80003f25070 */
[----:B------:R-:W-:Y:S04]  /*5440*/  ISETP.NE.AND.EX P1, PT, R3, RZ, PT, P1 ;  /* 0x000000ff0300720c */ /* 0x000fe80003f25310 */
[----:B------:R-:W-:Y:S03]  /*5450*/  PLOP3.LUT P1, PT, P1, PT, PT, 0x8, 0x80 ;  /* 0x000000000080781c */ /* 0x000fe60000f2e170 */
[----:B------:R-:W-:Y:S11]  /*5460*/  @P0 FSETP.EQ.AND P1, PT, R27, RZ, PT ;  /* 0x000000ff1b00020b */ /* 0x000ff60003f22000 */
[----:B------:R-:W-:Y:S02]  /*5470*/  @!UPT UIADD3 URZ, UPT, UPT, URZ, URZ, URZ ;  /* 0x000000fffffff290 */ /* 0x000fe4000fffe0ff */
.L_x_97:
[----:B------:R-:W2:Y:S01]  /*5480*/  SYNCS.PHASECHK.TRANS64.TRYWAIT P2, [UR21+0xb0], R9 ;  /* 0x0000b009ff0075a7 */ /* 0x000ea20008041115 */
[----:B------:R-:W-:Y:S04]  /*5490*/  ELECT P0, URZ, PT ;  /* 0x0000000000ff782f */ /* 0x000fe80003800000 */
[----:B------:R-:W-:Y:S11]  /*54a0*/  PLOP3.LUT P1, PT, P1, P0, PT, 0xf2, 0x2f ;  /* 0x00000000002f781c */ /* 0x000ff60000f21e72 */
[----:B------:R-:W-:Y:S02]  /*54b0*/  @!UPT UIADD3 URZ, UPT, UPT, URZ, URZ, URZ ;  /* 0x000000fffffff290 */ /* 0x000fe4000fffe0ff */
[----:B------:R-:W-:Y:S05]  /*54c0*/  @!P1 IADD3 R8, P0, PT, R16, 0x580, RZ ;  /* 0x0000058010089810 */ /* 0x000fea0007f1e0ff */
[----:B-1----:R-:W-:Y:S01]  /*54d0*/  @!P1 IMAD.X R6, RZ, RZ, R17, P0 ;  /* 0x000000ffff069224 */ /* 0x002fe200000e0611 */
[----:B--2---:R-:W-:Y:S07]  /*54e0*/  @!P2 BRA `(.L_x_98) ;  /* 0x000000480060a947 */ /* 0x004fee0003800000 */
.L_x_198:
[----:B------:R-:W-:Y:S01]  /*54f0*/  @!P1 R2UR UR5, R8 ;  /* 0x00000000080592ca */ /* 0x000fe200000e0000 */
[----:B------:R-:W-:Y:S01]  /*5500*/  VOTEU.ALL UP0, P1 ;  /* 0x0000000000ff7886 */ /* 0x000fe20000800000 */
[----:B------:R-:W-:Y:S01]  /*5510*/  @!P1 R2UR UR4, R6 ;  /* 0x00000000060492ca */ /* 0x000fe200000e0000 */
[----:B-1----:R-:W-:Y:S01]  /*5520*/  @!P1 IMAD.MOV.U32 R0, RZ, RZ, 0x2000 ;  /* 0x00002000ff009424 */ /* 0x002fe200078e00ff */
[----:B------:R-:W-:Y:S01]  /*5530*/  UMOV UR6, 0x0 ;  /* 0x0000000000067882 */ /* 0x000fe20000000000 */
[----:B------:R-:W-:Y:S01]  /*5540*/  UMOV UR7, 0x10000000 ;  /* 0x1000000000077882 */ /* 0x000fe20000000000 */
[----:B------:R-:W-:Y:S01]  /*5550*/  @!UP0 UIADD3 UR32, UPT, UPT, UR21, 0x200, URZ ;  /* 0x0000020015208890 */ /* 0x000fe2000fffe0ff */
[----:B------:R-:W-:Y:S01]  /*5560*/  @!P1 IADD3 R8, P0, PT, R16, 0x580, RZ ;  /* 0x0000058010089810 */ /* 0x000fe20007f1e0ff */
[----:B------:R-:W-:Y:S04]  /*5570*/  VOTEU.ALL UP0, P1 ;  /* 0x0000000000ff7886 */ /* 0x000fe80000800000 */
[----:B------:R-:W-:Y:S02]  /*5580*/  @!P1 IMAD.X R6, RZ, RZ, R17, P0 ;  /* 0x000000ffff069224 */ /* 0x000fe400000e0611 */
[----:B------:R-:W-:Y:S02]  /*5590*/  IMAD.U32 R10, RZ, RZ, UR5 ;  /* 0x00000005ff0a7e24 */ /* 0x000fe4000f8e00ff */
[----:B------:R-:W-:Y:S03]  /*55a0*/  IMAD.U32 R11, RZ, RZ, UR4 ;  /* 0x00000004ff0b7e24 */ /* 0x000fe6000f8e00ff */
[----:B------:R-:W-:Y:S02]  /*55b0*/  @!P1 R2UR UR4, R10 ;  /* 0x000000000a0492ca */ /* 0x000fe400000e0000 */
[----:B------:R-:W-:Y:S11]  /*55c0*/  @!P1 R2UR UR5, R11 ;  /* 0x000000000b0592ca */ /* 0x000ff600000e0000 */
[----:B------:R-:W-:Y:S02]  /*55d0*/  @!UPT UIADD3 URZ, UPT, UPT, URZ, URZ, URZ ;  /* 0x000000fffffff290 */ /* 0x000fe4000fffe0ff */
[----:B------:R1:W-:Y:S01]  /*55e0*/  @!UP0 UTMALDG.3D [UR32], [UR4], desc[UR6] ;  /* 0x00000620040085b4 */ /* 0x0003e20008011000 */
[----:B------:R1:W-:Y:S01]  /*55f0*/  @!P1 SYNCS.ARRIVE.TRANS64.RED.A0TR RZ, [UR21+0x90], R0 ;  /* 0x00009000ffff99a7 */ /* 0x0003e20008300415 */
[----:B------:R-:W-:Y:S01]  /*5600*/  SYNCS.ARRIVE.TRANS64.RED.A1T0 RZ, [UR40], RZ ;  /* 0x000000ffffff79a7 */ /* 0x000fe20008100428 */
[----:B------:R-:W2:Y:S02]  /*5610*/  SYNCS.PHASECHK.TRANS64.TRYWAIT P2, [UR21+0xb8], R9 ;  /* 0x0000b809ff0075a7 */ /* 0x000ea40008041115 */
[----:B-12---:R-:W-:Y:S05]  /*5620*/  @!P2 BRA `(.L_x_99) ;  /* 0x000000480028a947 */ /* 0x006fea0003800000 */
.L_x_200:
        /* <DEDUP_REMOVED lines=8> */
[----:B------:R-:W-:Y:S01]  /*56b0*/  @!UP0 UIADD3 UR24, UPT, UPT, UR21, 0x2200, URZ ;  /* 0x0000220015188890 */ /* 0x000fe2000fffe0ff */
[----:B------:R-:W-:Y:S01]  /*56c0*/  VOTEU.ALL UP0, P1 ;  /* 0x0000000000ff7886 */ /* 0x000fe20000800000 */
[----:B------:R-:W-:Y:S01]  /*56d0*/  UMOV UR27, UR35 ;  /* 0x00000023001b7c82 */ /* 0x000fe20008000000 */
[----:B------:R-:W-:Y:S02]  /*56e0*/  UMOV UR28, UR36 ;  /* 0x00000024001c7c82 */ /* 0x000fe40008000000 */
[----:B------:R-:W-:Y:S02]  /*56f0*/  IMAD.U32 R10, RZ, RZ, UR5 ;  /* 0x00000005ff0a7e24 */ /* 0x000fe4000f8e00ff */
[----:B------:R-:W-:Y:S02]  /*5700*/  IMAD.U32 R11, RZ, RZ, UR4 ;  /* 0x00000004ff0b7e24 */ /* 0x000fe4000f8e00ff */
[----:B------:R-:W-:Y:S01]  /*5710*/  @!P1 IMAD.X R6, RZ, RZ, R17, P0 ;  /* 0x000000ffff069224 */ /* 0x000fe200000e0611 */
        /* <DEDUP_REMOVED lines=8> */
.L_x_202:
[----:B------:R-:W-:Y:S01]  /*57a0*/  @!P1 R2UR UR5, R8 ;  /* 0x00000000080592ca */ /* 0x000fe200000e0000 */
[----:B------:R-:W-:Y:S01]  /*57b0*/  VOTEU.ALL UP0, P1 ;  /* 0x0000000000ff7886 */ /* 0x000fe20000800000 */
[----:B------:R-:W-:Y:S01]  /*57c0*/  @!P1 R2UR UR4, R6 ;  /* 0x00000000060492ca */ /* 0x000fe200000e0000 */
[----:B-1----:R-:W-:Y:S01]  /*57d0*/  @!P1 IMAD.MOV.U32 R0, RZ, RZ, 0x2000 ;  /* 0x00002000ff009424 */ /* 0x002fe200078e00ff */
[----:B------:R-:W-:Y:S01]  /*57e0*/  UMOV UR6, 0x0 ;  /* 0x0000000000067882 */ /* 0x000fe20000000000 */
[----:B------:R-:W-:Y:S01]  /*57f0*/  UMOV UR7, 0x10000000 ;  /* 0x1000000000077882 */ /* 0x000fe20000000000 */
[----:B------:R-:W-:Y:S01]  /*5800*/  @!UP0 UIADD3 UR18, UPT, UPT, UR34, 0x20, URZ ;  /* 0x0000002022128890 */ /* 0x000fe2000fffe0ff */
[----:B------:R-:W-:Y:S01]  /*5810*/  VIADD R14, R14, 0x1 ;  /* 0x000000010e0e7836 */ /* 0x000fe20000000000 */
[----:B------:R-:W-:Y:S01]  /*5820*/  @!UP0 UIADD3 UR16, UPT, UPT, UR21, 0x4200, URZ ;  /* 0x0000420015108890 */ /* 0x000fe2000fffe0ff */
[----:B------:R-:W-:Y:S01]  /*5830*/  VOTEU.ALL UP0, P1 ;  /* 0x0000000000ff7886 */ /* 0x000fe20000800000 */
[----:B------:R-:W-:Y:S01]  /*5840*/  UMOV UR19, UR35 ;  /* 0x0000002300137c82 */ /* 0x000fe20008000000 */
[----:B------:R-:W-:Y:S02]  /*5850*/  UMOV UR20, UR36 ;  /* 0x0000002400147c82 */ /* 0x000fe40008000000 */
        /* <DEDUP_REMOVED lines=10> */
.L_x_204:
[----:B------:R-:W-:Y:S01]  /*5900*/  @!P1 IADD3 R6, P0, PT, R16, 0x580, RZ ;  /* 0x0000058010069810 */ /* 0x000fe20007f1e0ff */
[----:B------:R-:W-:Y:S01]  /*5910*/  VOTEU.ALL UP0, P1 ;  /* 0x0000000000ff7886 */ /* 0x000fe20000800000 */
[----:B------:R-:W-:Y:S01]  /*5920*/  UMOV UR6, 0x0 ;  /* 0x0000000000067882 */ /* 0x000fe20000000000 */
[----:B------:R-:W-:Y:S01]  /*5930*/  UMOV UR7, 0x10000000 ;  /* 0x1000000000077882 */ /* 0x000fe20000000000 */
[----:B------:R-:W-:Y:S01]  /*5940*/  @!P1 R2UR UR5, R6 ;  /* 0x00000000060592ca */ /* 0x000fe200000e0000 */
[----:B-1----:R-:W-:Y:S01]  /*5950*/  @!P1 IMAD.X R0, RZ, RZ, R17, P0 ;  /* 0x000000ffff009224 */ /* 0x002fe200000e0611 */
[----:B------:R-:W-:Y:S01]  /*5960*/  @!UP0 UIADD3 UR10, UPT, UPT, UR34, 0x30, URZ ;  /* 0x00000030220a8890 */ /* 0x000fe2000fffe0ff */
[----:B------:R-:W-:Y:S01]  /*5970*/  R2UR UR16, R58 ;  /* 0x000000003a1072ca */ /* 0x000fe200000e0000 */
[----:B------:R-:W-:Y:S01]  /*5980*/  @!UP0 UIADD3 UR8, UPT, UPT, UR21, 0x6200, URZ ;  /* 0x0000620015088890 */ /* 0x000fe2000fffe0ff */
[----:B------:R-:W-:Y:S01]  /*5990*/  ISETP.NE.AND P0, PT, R14, 0x2, PT ;  /* 0x000000020e00780c */ /* 0x000fe20003f05270 */
[----:B------:R-:W-:Y:S01]  /*59a0*/  @!UP0 UIADD3 UR9, UPT, UPT, UR21, 0xa8, URZ ;  /* 0x000000a815098890 */ /* 0x000fe2000fffe0ff */
[----:B------:R-:W-:Y:S01]  /*59b0*/  @!P1 R2UR UR4, R0 ;  /* 0x00000000000492ca */ /* 0x000fe200000e0000 */
[----:B------:R-:W-:Y:S01]  /*59c0*/  VOTEU.ALL UP0, P1 ;  /* 0x0000000000ff7886 */ /* 0x000fe20000800000 */
[----:B------:R-:W-:Y:S01]  /*59d0*/  UMOV UR11, UR35 ;  /* 0x00000023000b7c82 */ /* 0x000fe20008000000 */
[----:B------:R-:W-:Y:S01]  /*59e0*/  UMOV UR12, UR36 ;  /* 0x00000024000c7c82 */ /* 0x000fe20008000000 */
[----:B------:R-:W-:Y:S01]  /*59f0*/  SEL R0, RZ, 0x1, P0 ;  /* 0x00000001ff007807 */ /* 0x000fe20000000000 */
[----:B------:R-:W-:Y:S01]  /*5a00*/  UPLOP3.LUT UP3, UPT, UPT, UPT, UPT, 0x80, 0x8 ;  /* 0x000000000008789c */ /* 0x000fe20003f6f070 */
[----:B------:R-:W-:Y:S01]  /*5a10*/  IMAD.U32 R8, RZ, RZ, UR5 ;  /* 0x00000005ff087e24 */ /* 0x000fe2000f8e00ff */
[----:B------:R-:W-:Y:S01]  /*5a20*/  LOP3.LUT R15, R15, 0x1, RZ, 0x3c, !PT ;  /* 0x000000010f0f7812 */ /* 0x000fe200078e3cff */
[----:B------:R-:W-:Y:S01]  /*5a30*/  UMOV UR36, UR29 ;  /* 0x0000001d00247c82 */ /* 0x000fe20008000000 */
[----:B------:R-:W-:Y:S01]  /*5a40*/  LOP3.LUT R13, R13, R0, RZ, 0x3c, !PT ;  /* 0x000000000d0d7212 */ /* 0x000fe200078e3cff */
[----:B------:R-:W-:Y:S01]  /*5a50*/  UIADD3 UR20, UPT, UPT, UR13, UR16, URZ ;  /* 0x000000100d147290 */ /* 0x000fe2000fffe0ff */
[----:B------:R-:W-:Y:S01]  /*5a60*/  SEL R14, R14, RZ, P0 ;  /* 0x000000ff0e0e7207 */ /* 0x000fe20000000000 */
[----:B------:R-:W-:Y:S01]  /*5a70*/  UIADD3 UR16, UPT, UPT, UR14, UR63, URZ ;  /* 0x0000003f0e107290 */ /* 0x000fe2000fffe0ff */
[----:B------:R-:W-:Y:S01]  /*5a80*/  IMAD.U32 R9, RZ, RZ, UR4 ;  /* 0x00000004ff097e24 */ /* 0x000fe2000f8e00ff */
[----:B------:R-:W-:Y:S04]  /*5a90*/  @!P1 R2UR UR4, R8 ;  /* 0x00000000080492ca */ /* 0x000fe800000e0000 */
[----:B------:R-:W-:Y:S11]  /*5aa0*/  @!P1 R2UR UR5, R9 ;  /* 0x00000000090592ca */ /* 0x000ff600000e0000 */
[----:B------:R-:W-:Y:S02]  /*5ab0*/  @!UPT UIADD3 URZ, UPT, UPT, URZ, URZ, URZ ;  /* 0x000000fffffff290 */ /* 0x000fe4000fffe0ff */
[----:B------:R2:W-:Y:S01]  /*5ac0*/  @!UP0 UTMALDG.3D [UR8], [UR4], desc[UR6] ;  /* 0x00000608040085b4 */ /* 0x0005e20008011000 */
[----:B------:R2:W-:Y:S01]  /*5ad0*/  @!P1 SYNCS.ARRIVE.TRANS64.RED.A0TR RZ, [UR21+0xa8], R7 ;  /* 0x0000a807ffff99a7 */ /* 0x0005e20008300415 */
[----:B------:R-:W-:Y:S01]  /*5ae0*/  SYNCS.ARRIVE.TRANS64.RED.A1T0 RZ, [UR38], RZ ;  /* 0x000000ffffff79a7 */ /* 0x000fe20008100426 */
[----:B------:R-:W-:Y:S05]  /*5af0*/  BRA.U UP1, `(.L_x_102) ;  /* 0xfffffff101747547 */ /* 0x000fea000b83ffff */
[----:B------:R-:W-:-:S04]  /*5b00*/  SHF.L.U32 R2, R15, 0x1f, RZ ;  /* 0x0000001f0f027819 */ /* 0x000fc800000006ff */
[----:B------:R-:W1:Y:S02]  /*5b10*/  SYNCS.PHASECHK.TRANS64.TRYWAIT P0, [UR21+0xb0], R2 ;  /* 0x0000b002ff0075a7 */ /* 0x000e640008001115 */
[----:B-1----:R-:W-:Y:S05]  /*5b20*/  @!P0 BRA `(.L_x_103) ;  /* 0x0000004400308947 */ /* 0x002fea0003800000 */
.L_x_206:
[----:B------:R-:W3:Y:S02]  /*5b30*/  SYNCS.PHASECHK.TRANS64.TRYWAIT P0, [UR21+0xb8], R2 ;  /* 0x0000b802ff0075a7 */ /* 0x000ee40008001115 */
[----:B---3--:R-:W-:Y:S05]  /*5b40*/  @!P0 BRA `(.L_x_104) ;  /* 0x0000004400408947 */ /* 0x008fea0003800000 */
.L_x_208:
[----:B------:R-:W3:Y:S02]  /*5b50*/  SYNCS.PHASECHK.TRANS64.TRYWAIT P0, [UR21+0xc0], R2 ;  /* 0x0000c002ff0075a7 */ /* 0x000ee40008001115 */
[----:B---3--:R-:W-:Y:S05]  /*5b60*/  @!P0 BRA `(.L_x_105) ;  /* 0x0000004400508947 */ /* 0x008fea0003800000 */
.L_x_210:
[----:B-1----:R-:W-:-:S07]  /*5b70*/  MOV R0, UR21 ;  /* 0x0000001500007c02 */ /* 0x002fce0008000f00 */
.L_x_106:
[----:B-1----:R-:W-:-:S04]  /*5b80*/  SHF.L.U32 R2, R15, 0x1f, RZ ;  /* 0x0000001f0f027819 */ /* 0x002fc800000006ff */
[----:B------:R1:W3:Y:S03]  /*5b90*/  SYNCS.PHASECHK.TRANS64.TRYWAIT P0, [R0+URZ+0xc8], R2 ;  /* 0x0000c802000075a7 */ /* 0x0002e600080011ff */
[----:B---3--:R-:W-:Y:S05]  /*5ba0*/  @!P0 NANOSLEEP.SYNCS 0x989680 ;  /* 0x009896800000895d */ /* 0x008fea0003900000 */
[----:B------:R-:W3:Y:S02]  /*5bb0*/  @!P0 SYNCS.PHASECHK.TRANS64 P0, [R0+URZ+0xc8], R2 ;  /* 0x0000c802000085a7 */ /* 0x000ee400080010ff */
[----:B--23--:R-:W-:Y:S05]  /*5bc0*/  @P0 EXIT ;  /* 0x000000000000094d */ /* 0x00cfea0003800000 */
[----:B------:R-:W-:Y:S05]  /*5bd0*/  BRA `(.L_x_106) ;  /* 0xfffffffc00e87947 */ /* 0x000fea000383ffff */
.L_x_91:
[----:B------:R-:W-:-:S06]  /*5be0*/  UISETP.GE.AND UP0, UPT, UR21, 0x4, UPT ;  /* 0x000000041500788c */ /* 0x000fcc000bf06270 */
[----:B------:R-:W-:-:S13]  /*5bf0*/  PLOP3.LUT P0, PT, PT, PT, UP0, 0x80, 0x8 ;  /* 0x000000000008781c */ /* 0x000fda0003f0f008 */
[----:B------:R-:W-:Y:S05]  /*5c00*/  @!P0 EXIT ;  /* 0x000000000000894d */ /* 0x000fea0003800000 */
[----:B------:R-:W-:Y:S01]  /*5c10*/  BAR.SYNC.DEFER_BLOCKING 0x6, 0xa0 ;  /* 0x0182800000007b1d */ /* 0x000fe20000010000 */
[C---:B------:R-:W-:Y:S01]  /*5c20*/  IMAD.SHL.U32 R4, R69.reuse, 0x10, RZ ;  /* 0x0000001045047824 */ /* 0x040fe200078e00ff */
[C---:B------:R-:W-:Y:S01]  /*5c30*/  SHF.L.U32 R23, R69.reuse, 0x10, RZ ;  /* 0x0000001045177819 */ /* 0x040fe200000006ff */
[C---:B------:R-:W-:Y:S01]  /*5c40*/  IMAD.SHL.U32 R68, R69.reuse, 0x2, RZ ;  /* 0x0000000245447824 */ /* 0x040fe200078e00ff */
[C---:B------:R-:W-:Y:S01]  /*5c50*/  LOP3.LUT R70, R69.reuse, 0x60, RZ, 0xc0, !PT ;  /* 0x0000006045467812 */ /* 0x040fe200078ec0ff */
[----:B------:R-:W-:Y:S01]  /*5c60*/  HFMA2 R65, -RZ, RZ, 0, 5.9604644775390625e-08 ;  /* 0x00000001ff417431 */ /* 0x000fe200000001ff */
[----:B------:R-:W-:Y:S02]  /*5c70*/  UMOV UR44, 0x400 ;  /* 0x00000400002c7882 */ /* 0x000fe40000000000 */
[----:B------:R-:W1:Y:S01]  /*5c80*/  LDC.64 R52, c[0x0][0x888] ;  /* 0x00022200ff347b82 */ /* 0x000e620000000a00 */
[----:B------:R-:W-:Y:S01]  /*5c90*/  ULEA UR44, UR52, UR44, 0x18 ;  /* 0x0000002c342c7291 */ /* 0x000fe2000f8ec0ff */
[----:B------:R-:W-:Y:S01]  /*5ca0*/  LOP3.LUT R5, R4, 0x60, RZ, 0xc0, !PT ;  /* 0x0000006004057812 */ /* 0x000fe200078ec0ff */
[----:B------:R-:W-:Y:S01]  /*5cb0*/  HFMA2 R63, -RZ, RZ, 0, 0 ;  /* 0x00000000ff3f7431 */ /* 0x000fe200000001ff */
[----:B------:R-:W-:Y:S01]  /*5cc0*/  LOP3.LUT R67, R69, 0x2, RZ, 0xc0, !PT ;  /* 0x0000000245437812 */ /* 0x000fe200078ec0ff */
[----:B------:R-:W-:Y:S01]  /*5cd0*/  UIADD3 UR4, UPT, UPT, UR44, 0x200, URZ ;  /* 0x000002002c047890 */ /* 0x000fe2000fffe0ff */
[----:B------:R-:W-:Y:S01]  /*5ce0*/  LOP3.LUT R68, R5, 0xc, R68, 0xf8, !PT ;  /* 0x0000000c05447812 */ /* 0x000fe200078ef844 */
[----:B------:R-:W-:Y:S01]  /*5cf0*/  IMAD.MOV.U32 R22, RZ, RZ, RZ ;  /* 0x000000ffff167224 */ /* 0x000fe200078e00ff */
[----:B------:R-:W2:Y:S01]  /*5d00*/  LDC.64 R54, c[0x0][0x890] ;  /* 0x00022400ff367b82 */ /* 0x000ea20000000a00 */
[----:B------:R-:W-:Y:S01]  /*5d10*/  LOP3.LUT R23, R23, 0x600000, RZ, 0xc0, !PT ;  /* 0x0060000017177812 */ /* 0x000fe200078ec0ff */
[----:B------:R-:W-:Y:S01]  /*5d20*/  IMAD.MOV.U32 R61, RZ, RZ, RZ ;  /* 0x000000ffff3d7224 */ /* 0x000fe200078e00ff */
[----:B------:R-:W-:Y:S01]  /*5d30*/  LOP3.LUT R68, R68, 0x790, R4, 0xf8, !PT ;  /* 0x0000079044447812 */ /* 0x000fe200078ef804 */
[----:B------:R-:W-:Y:S01]  /*5d40*/  IMAD.U32 R59, RZ, RZ, UR4 ;  /* 0x00000004ff3b7e24 */ /* 0x000fe2000f8e00ff */
[----:B------:R-:W-:Y:S01]  /*5d50*/  LOP3.LUT R69, R69, 0x4, RZ, 0xc0, !PT ;  /* 0x0000000445457812 */ /* 0x000fe200078ec0ff */
[----:B------:R-:W3:Y:S01]  /*5d60*/  LDCU UR60, c[0x0][0x370] ;  /* 0x00006e00ff3c77ac */ /* 0x000ee20008000800 */
[----:B------:R-:W-:Y:S01]  /*5d70*/  MOV R64, RZ ;  /* 0x000000ff00407202 */ /* 0x000fe20000000f00 */
[----:B------:R-:W4:Y:S01]  /*5d80*/  LDC.64 R50, c[0x0][0x8b0] ;  /* 0x00022c00ff327b82 */ /* 0x000f220000000a00 */
[----:B------:R-:W3:Y:S01]  /*5d90*/  LDS R0, [UR44+0x190] ;  /* 0x0001902cff007984 */ /* 0x000ee20008000800 */
[----:B------:R-:W-:Y:S01]  /*5da0*/  IMAD R68, R68, 0x4, R59 ;  /* 0x0000000444447824 */ /* 0x000fe200078e023b */
[----:B------:R-:W1:Y:S03]  /*5db0*/  LDCU UR43, c[0x0][0xb0c] ;  /* 0x00016180ff2b77ac */ /* 0x000e660008000800 */
[--C-:B------:R-:W-:Y:S01]  /*5dc0*/  IMAD R67, R67, -0x10, R68.reuse ;  /* 0xfffffff043437824 */ /* 0x100fe200078e0244 */
[----:B------:R-:W1:Y:S01]  /*5dd0*/  LDCU UR39, c[0x0][0xb30] ;  /* 0x00016600ff2777ac */ /* 0x000e620008000800 */
[----:B------:R-:W1:Y:S01]  /*5de0*/  LDC.64 R48, c[0x0][0x8a8] ;  /* 0x00022a00ff307b82 */ /* 0x000e620000000a00 */
[----:B------:R-:W-:Y:S01]  /*5df0*/  IMAD R66, R69, -0x10, R68 ;  /* 0xfffffff045427824 */ /* 0x000fe200078e0244 */
[----:B------:R-:W1:Y:S01]  /*5e00*/  LDCU.64 UR54, c[0x0][0x888] ;  /* 0x00011100ff3677ac */ /* 0x000e620008000a00 */
[----:B------:R-:W1:Y:S01]  /*5e10*/  LDCU.64 UR40, c[0x0][0xb28] ;  /* 0x00016500ff2877ac */ /* 0x000e620008000a00 */
[----:B------:R-:W1:Y:S01]  /*5e20*/  LDCU.128 UR56, c[0x0][0xb10] ;  /* 0x00016200ff3877ac */ /* 0x000e620008000c00 */
[----:B------:R-:W1:Y:S01]  /*5e30*/  LDCU UR53, c[0x0][0x374] ;  /* 0x00006e80ff3577ac */ /* 0x000e620008000800 */
[----:B------:R-:W-:Y:S01]  /*5e40*/  UMOV UR47, URZ ;  /* 0x000000ff002f7c82 */ /* 0x000fe20008000000 */
[----:B------:R-:W-:Y:S01]  /*5e50*/  UMOV UR46, URZ ;  /* 0x000000ff002e7c82 */ /* 0x000fe20008000000 */
[----:B--23--:R-:W-:-:S07]  /*5e60*/  IMAD.IADD R23, R0, 0x1, R23 ;  /* 0x0000000100177824 */ /* 0x00cfce00078e0217 */
.L_x_150:
[----:B------:R-:W-:Y:S02]  /*5e70*/  LEA R3, R61, UR44, 0x3 ;  /* 0x0000002c3d037c11 */ /* 0x000fe4000f8e18ff */
[----:B------:R-:W-:Y:S02]  /*5e80*/  SHF.L.U32 R0, R63, 0x1f, RZ ;  /* 0x0000001f3f007819 */ /* 0x000fe400000006ff */
[----:B-1----:R-:W-:Y:S02]  /*5e90*/  LEA R4, R61, UR44, 0x4 ;  /* 0x0000002c3d047c11 */ /* 0x002fe4000f8e20ff */
[----:B--2---:R-:W2:Y:S02]  /*5ea0*/  SYNCS.PHASECHK.TRANS64.TRYWAIT P0, [R3+URZ+0xe0], R0 ;  /* 0x0000e000030075a7 */ /* 0x004ea400080011ff */
[----:B--2---:R-:W-:Y:S05]  /*5eb0*/  @!P0 BRA `(.L_x_107) ;  /* 0x0000004000948947 */ /* 0x004fea0003800000 */
.L_x_211:
        /* <DEDUP_REMOVED lines=11> */
[----:B------:R-:W-:Y:S01]  /*5f70*/  PLOP3.LUT P0, PT, PT, PT, UP1, 0x80, 0x8 ;  /* 0x000000000008781c */ /* 0x000fe20003f0f018 */
[----:B------:R-:W-:Y:S11]  /*5f80*/  UP2UR UR62, UPR, URZ, 0x2 ;  /* 0x00000002ff3e7883 */ /* 0x000ff60008000000 */
[----:B------:R-:W-:Y:S01]  /*5f90*/  @!UPT UIADD3 URZ, UPT, UPT, URZ, URZ, URZ ;  /* 0x000000fffffff290 */ /* 0x000fe2000fffe0ff */
        /* <DEDUP_REMOVED lines=13> */
[----:B------:R-:W2:Y:S01]  /*6070*/  LDCU UR12, c[0x0][0xb20] ;  /* 0x00016400ff0c77ac */ /* 0x000ea20008000800 */
[----:B------:R-:W-:Y:S02]  /*6080*/  UIMAD.WIDE.U32 UR4, UR53, UR59, URZ ;  /* 0x0000003b350472a5 */ /* 0x000fe4000f8e00ff */
[----:B------:R-:W-:Y:S02]  /*6090*/  UIMAD.WIDE.U32 UR6, UR60, UR56, URZ ;  /* 0x000000383c0672a5 */ /* 0x000fe4000f8e00ff */
[----:B------:R-:W-:Y:S02]  /*60a0*/  UISETP.NE.AND UP0, UPT, UR58, 0x1, UPT ;  /* 0x000000013a00788c */ /* 0x000fe4000bf05270 */
[----:B------:R-:W-:Y:S02]  /*60b0*/  UIMAD.WIDE.U32 UR8, UR37, UR59, URZ ;  /* 0x0000003b250872a5 */ /* 0x000fe4000f8e00ff */
[----:B------:R-:W-:Y:S02]  /*60c0*/  UIMAD.WIDE.U32 UR10, UR38, UR56, URZ ;  /* 0x00000038260a72a5 */ /* 0x000fe4000f8e00ff */
[----:B------:R-:W-:Y:S02]  /*60d0*/  UISETP.NE.AND UP1, UPT, UR43, 0x1, UPT ;  /* 0x000000012b00788c */ /* 0x000fe4000bf25270 */
[----:B------:R-:W-:Y:S01]  /*60e0*/  UISETP.NE.AND UP2, UPT, UR42, 0x1, UPT ;  /* 0x000000012a00788c */ /* 0x000fe2000bf45270 */
[----:B------:R-:W-:Y:S02]  /*60f0*/  UMOV UR4, UR5 ;  /* 0x0000000500047c82 */ /* 0x000fe40008000000 */
[----:B--2---:R-:W-:Y:S03]  /*6100*/  USHF.R.U32.HI UR5, URZ, UR12, UR4 ;  /* 0x0000000cff057299 */ /* 0x004fe60008011604 */
[----:B------:R-:W-:Y:S02]  /*6110*/  UMOV UR4, UR7 ;  /* 0x0000000700047c82 */ /* 0x000fe40008000000 */
[----:B------:R-:W-:Y:S02]  /*6120*/  USHF.R.U32.HI UR7, URZ, UR57, UR4 ;  /* 0x00000039ff077299 */ /* 0x000fe40008011604 */
[----:B------:R-:W-:Y:S02]  /*6130*/  USEL UR4, UR53, UR5, !UP0 ;  /* 0x0000000535047287 */ /* 0x000fe4000c000000 */
[----:B------:R-:W-:Y:S01]  /*6140*/  USEL UR7, UR60, UR7, !UP1 ;  /* 0x000000073c077287 */ /* 0x000fe2000c800000 */
[----:B------:R-:W-:Y:S01]  /*6150*/  UMOV UR5, UR9 ;  /* 0x0000000900057c82 */ /* 0x000fe20008000000 */
[----:B------:R-:W-:Y:S02]  /*6160*/  UIMAD.WIDE.U32 UR8, UR4, UR40, URZ ;  /* 0x00000028040872a5 */ /* 0x000fe4000f8e00ff */
[----:B------:R-:W-:Y:S03]  /*6170*/  USHF.R.U32.HI UR6, URZ, UR12, UR5 ;  /* 0x0000000cff067299 */ /* 0x000fe60008011605 */
[----:B------:R-:W-:Y:S01]  /*6180*/  UMOV UR5, UR11 ;  /* 0x0000000b00057c82 */ /* 0x000fe20008000000 */
[----:B------:R-:W-:Y:S02]  /*6190*/  UIMAD.WIDE.U32 UR10, UR7, UR40, URZ ;  /* 0x00000028070a72a5 */ /* 0x000fe4000f8e00ff */
[----:B------:R-:W-:Y:S02]  /*61a0*/  USHF.R.U32.HI UR12, URZ, UR57, UR5 ;  /* 0x00000039ff0c7299 */ /* 0x000fe40008011605 */
[----:B------:R-:W-:Y:S01]  /*61b0*/  USEL UR6, UR37, UR6, !UP0 ;  /* 0x0000000625067287 */ /* 0x000fe2000c000000 */
[----:B------:R-:W-:Y:S02]  /*61c0*/  UMOV UR5, UR9 ;  /* 0x0000000900057c82 */ /* 0x000fe40008000000 */
[----:B------:R-:W-:Y:S01]  /*61d0*/  UMOV UR10, UR11 ;  /* 0x0000000b000a7c82 */ /* 0x000fe20008000000 */
[----:B------:R-:W-:Y:S02]  /*61e0*/  @UP2 USHF.R.U32.HI UR4, URZ, UR41, UR5 ;  /* 0x00000029ff042299 */ /* 0x000fe40008011605 */
[----:B------:R-:W-:Y:S02]  /*61f0*/  @UP2 USHF.R.U32.HI UR7, URZ, UR41, UR10 ;  /* 0x00000029ff072299 */ /* 0x000fe4000801160a */
[----:B------:R-:W-:Y:S02]  /*6200*/  UIMAD UR4, UR42, UR4, URZ ;  /* 0x000000042a0472a4 */ /* 0x000fe4000f8e02ff */
        /* <DEDUP_REMOVED lines=8> */
[----:B------:R-:W-:Y:S02]  /*6290*/  USEL UR11, UR6, UR4, !UP2 ;  /* 0x00000004060b7287 */ /* 0x000fe4000d000000 */
[----:B------:R-:W-:Y:S02]  /*62a0*/  UIADD3 UR8, UPT, UPT, -UR5, URZ, URZ ;  /* 0x000000ff05087290 */ /* 0x000fe4000fffe1ff */
[----:B------:R-:W-:Y:S01]  /*62b0*/  UIADD3 UR10, UPT, UPT, -UR11, URZ, URZ ;  /* 0x000000ff0b0a7290 */ /* 0x000fe2000fffe1ff */
[----:B------:R-:W-:Y:S01]  /*62c0*/  @!UP0 UMOV UR4, UR9 ;  /* 0x0000000900048c82 */ /* 0x000fe20008000000 */
[----:B------:R-:W-:Y:S02]  /*62d0*/  UIADD3 UR9, UPT, UPT, -UR6, URZ, URZ ;  /* 0x000000ff06097290 */ /* 0x000fe4000fffe1ff */
[----:B------:R-:W-:Y:S02]  /*62e0*/  @!UP0 USHF.R.U32.HI UR4, URZ, UR41, UR4 ;  /* 0x00000029ff048299 */ /* 0x000fe40008011604 */
[----:B------:R-:W-:Y:S02]  /*62f0*/  UIMAD UR10, UR42, UR10, UR6 ;  /* 0x0000000a2a0a72a4 */ /* 0x000fe4000f8e0206 */
[----:B------:R-:W-:Y:S04]  /*6300*/  @!UP0 USEL UR4, UR5, UR4, !UP2 ;  /* 0x0000000405048287 */ /* 0x000fe8000d000000 */
[----:B------:R-:W-:Y:S02]  /*6310*/  @!UP0 UIMAD UR10, UR7, UR10, UR4 ;  /* 0x0000000a070a82a4 */ /* 0x000fe4000f8e0204 */
[----:B------:R-:W-:Y:S02]  /*6320*/  @!UP0 UIADD3 UR11, UPT, UPT, UR11, -UR4, URZ ;  /* 0x800000040b0b8290 */ /* 0x000fe4000fffe0ff */
[----:B------:R-:W-:Y:S02]  /*6330*/  UIMAD UR7, UR43, UR8, UR38 ;  /* 0x000000082b0772a4 */ /* 0x000fe4000f8e0226 */
[----:B------:R-:W-:Y:S02]  /*6340*/  @!UP0 UIMAD UR6, UR11, UR42, UR5 ;  /* 0x0000002a0b0682a4 */ /* 0x000fe4000f8e0205 */
[----:B------:R-:W-:Y:S01]  /*6350*/  UIMAD UR4, UR58, UR9, UR37 ;  /* 0x000000093a0472a4 */ /* 0x000fe2000f8e0225 */
[----:B------:R-:W-:Y:S02]  /*6360*/  @!UP0 UMOV UR5, UR10 ;  /* 0x0000000a00058c82 */ /* 0x000fe40008000000 */
[----:B------:R-:W-:Y:S02]  /*6370*/  UIMAD UR38, UR5, UR43, UR7 ;  /* 0x0000002b052672a4 */ /* 0x000fe4000f8e0207 */
[----:B------:R-:W-:Y:S11]  /*6380*/  UIMAD UR37, UR6, UR58, UR4 ;  /* 0x0000003a062572a4 */ /* 0x000ff6000f8e0204 */
[----:B------:R-:W-:Y:S01]  /*6390*/  @!UPT UIADD3 URZ, UPT, UPT, URZ, URZ, URZ ;  /* 0x000000fffffff290 */ /* 0x000fe2000fffe0ff */
.L_x_108:
[----:B------:R-:W-:Y:S01]  /*63a0*/  UISETP.NE.AND UP0, UPT, UR39, 0x1, UPT ;  /* 0x000000012700788c */ /* 0x000fe2000bf05270 */
[----:B------:R-:W-:Y:S01]  /*63b0*/  LOP3.LUT P0, RZ, R59, 0x1b0, RZ, 0xc0, !PT ;  /* 0x000001b03bff7812 */ /* 0x000fe2000780c0ff */
[----:B------:R-:W-:Y:S01]  /*63c0*/  USHF.L.U32 UR50, UR16, 0x7, URZ ;  /* 0x0000000710327899 */ /* 0x000fe200080006ff */
[----:B------:R-:W-:Y:S01]  /*63d0*/  BSSY.RECONVERGENT B6, `(.L_x_109) ;  /* 0x0000034000067945 */ /* 0x000fe20003800200 */
[----:B------:R-:W-:Y:S01]  /*63e0*/  USHF.L.U32 UR49, UR20, 0x6, URZ ;  /* 0x0000000614317899 */ /* 0x000fe200080006ff */
[----:B------:R-:W-:Y:S06]  /*63f0*/  IADD3 R61, PT, PT, R61, 0x1, RZ ;  /* 0x000000013d3d7810 */ /* 0x000fec0007ffe0ff */
[----:B------:R-:W2:Y:S01]  /*6400*/  @!UP0 LDCU.128 UR12, c[0x0][0xb10] ;  /* 0x00016200ff0c87ac */ /* 0x000ea20008000c00 */
[----:B------:R-:W3:Y:S01]  /*6410*/  @!UP0 LDCU UR5, c[0x0][0xb0c] ;  /* 0x00016180ff0587ac */ /* 0x000ee20008000800 */
[----:B------:R-:W4:Y:S01]  /*6420*/  @!UP0 LDCU UR10, c[0x0][0xb20] ;  /* 0x00016400ff0a87ac */ /* 0x000f220008000800 */
[----:B--2---:R-:W-:Y:S02]  /*6430*/  UIMAD.WIDE.U32 UR8, UR38, UR12, URZ ;  /* 0x0000000c260872a5 */ /* 0x004fe4000f8e00ff */
[----:B------:R-:W-:Y:S02]  /*6440*/  UIMAD.WIDE.U32 UR6, UR37, UR15, URZ ;  /* 0x0000000f250672a5 */ /* 0x000fe4000f8e00ff */
[----:B------:R-:W-:Y:S03]  /*6450*/  @!UP0 UISETP.NE.AND UP1, UPT, UR14, 0x1, UPT ;  /* 0x000000010e00888c */ /* 0x000fe6000bf25270 */
[----:B------:R-:W-:Y:S01]  /*6460*/  @!UP0 UMOV UR4, UR9 ;  /* 0x0000000900048c82 */ /* 0x000fe20008000000 */
[----:B---3--:R-:W-:Y:S02]  /*6470*/  @!UP0 UISETP.NE.AND UP2, UPT, UR5, 0x1, UPT ;  /* 0x000000010500888c */ /* 0x008fe4000bf45270 */
[----:B------:R-:W-:Y:S01]  /*6480*/  @!UP0 USHF.R.U32.HI UR4, URZ, UR13, UR4 ;  /* 0x0000000dff048299 */ /* 0x000fe20008011604 */
[----:B------:R-:W-:Y:S02]  /*6490*/  @!UP0 UMOV UR6, UR7 ;  /* 0x0000000700068c82 */ /* 0x000fe40008000000 */
[----:B----4-:R-:W-:Y:S02]  /*64a0*/  @!UP0 USHF.R.U32.HI UR6, URZ, UR10, UR6 ;  /* 0x0000000aff068299 */ /* 0x010fe40008011606 */
[----:B------:R-:W-:Y:S02]  /*64b0*/  @!UP0 USEL UR7, UR38, UR4, !UP2 ;  /* 0x0000000426078287 */ /* 0x000fe4000d000000 */
[----:B------:R-:W-:Y:S04]  /*64c0*/  @!UP0 USEL UR6, UR37, UR6, !UP1 ;  /* 0x0000000625068287 */ /* 0x000fe8000c800000 */
[----:B------:R-:W-:Y:S02]  /*64d0*/  @!UP0 UIADD3 UR4, UPT, UPT, -UR7, UR6, URZ ;  /* 0x0000000607048290 */ /* 0x000fe4000fffe1ff */
[----:B------:R-:W-:Y:S02]  /*64e0*/  @!UP0 UIADD3 UR6, UPT, UPT, UR7, -UR6, URZ ;  /* 0x8000000607068290 */ /* 0x000fe4000fffe0ff */
[----:B------:R-:W-:Y:S02]  /*64f0*/  @!UP0 UIMAD UR38, UR4, UR5, UR38 ;  /* 0x00000005042682a4 */ /* 0x000fe4000f8e0226 */
[----:B------:R-:W-:Y:S01]  /*6500*/  @!UP0 UIMAD UR37, UR6, UR14, UR37 ;  /* 0x0000000e062582a4 */ /* 0x000fe2000f8e0225 */
[----:B------:R-:W-:Y:S11]  /*6510*/  @!P0 BRA `(.L_x_110) ;  /* 0x00000000007c8947 */ /* 0x000ff60003800000 */
[----:B------:R-:W2:Y:S01]  /*6520*/  LDCU.64 UR8, c[0x4][0x80] ;  /* 0x01001000ff0877ac */ /* 0x000ea20008000a00 */
[----:B------:R-:W-:Y:S01]  /*6530*/  MOV R2, 0x0 ;  /* 0x0000000000027802 */ /* 0x000fe20000000f00 */
[----:B------:R-:W-:Y:S02]  /*6540*/  HFMA2 R12, -RZ, RZ, 0, 5.9604644775390625e-08 ;  /* 0x00000001ff0c7431 */ /* 0x000fe400000001ff */
[----:B------:R-:W-:Y:S01]  /*6550*/  IMAD.MOV.U32 R8, RZ, RZ, 0x70 ;  /* 0x00000070ff087424 */ /* 0x000fe200078e00ff */
[----:B------:R3:W4:Y:S01]  /*6560*/  LDC.64 R14, c[0x4][R2] ;  /* 0x01000000020e7b82 */ /* 0x0007220000000a00 */
[----:B------:R-:W1:Y:S01]  /*6570*/  LDCU.64 UR6, c[0x4][0x88] ;  /* 0x01001100ff0677ac */ /* 0x000e620008000a00 */
[----:B------:R-:W-:Y:S01]  /*6580*/  IMAD.MOV.U32 R13, RZ, RZ, RZ ;  /* 0x000000ffff0d7224 */ /* 0x000fe200078e00ff */
[----:B------:R-:W1:Y:S01]  /*6590*/  LDCU.64 UR4, c[0x4][0x8] ;  /* 0x01000100ff0477ac */ /* 0x000e620008000a00 */
[----:B--2---:R-:W-:Y:S01]  /*65a0*/  MOV R5, UR9 ;  /* 0x0000000900057c02 */ /* 0x004fe20008000f00 */
[----:B------:R-:W-:Y:S01]  /*65b0*/  IMAD.U32 R4, RZ, RZ, UR8 ;  /* 0x00000008ff047e24 */ /* 0x000fe2000f8e00ff */
[----:B-1----:R-:W-:Y:S01]  /*65c0*/  MOV R7, UR7 ;  /* 0x0000000700077c02 */ /* 0x002fe20008000f00 */
[----:B------:R-:W-:Y:S01]  /*65d0*/  IMAD.U32 R6, RZ, RZ, UR6 ;  /* 0x00000006ff067e24 */ /* 0x000fe2000f8e00ff */
[----:B------:R-:W-:Y:S01]  /*65e0*/  MOV R11, UR5 ;  /* 0x00000005000b7c02 */ /* 0x000fe20008000f00 */
[----:B------:R-:W-:Y:S02]  /*65f0*/  IMAD.U32 R10, RZ, RZ, UR4 ;  /* 0x00000004ff0a7e24 */ /* 0x000fe4000f8e00ff */
[----:B------:R-:W-:Y:S07]  /*6600*/  LEPC R20, `(.L_x_111) ;  /* 0x000000001014794e */ /* 0x000fee0000000000 */
[----:B---345:R-:W-:Y:S05]  /*6610*/  CALL.ABS.NOINC R14 ;  /* 0x000000000e007343 */ /* 0x038fea0003c00000 */
.L_x_111:
[----:B------:R-:W1:Y:S01]  /*6620*/  LDCU.64 UR8, c[0x4][0x80] ;  /* 0x01001000ff0877ac */ /* 0x000e620008000a00 */
[----:B------:R-:W2:Y:S01]  /*6630*/  LDC.64 R2, c[0x4][R2] ;  /* 0x0100000002027b82 */ /* 0x000ea20000000a00 */
[----:B------:R-:W-:Y:S02]  /*6640*/  HFMA2 R12, -RZ, RZ, 0, 5.9604644775390625e-08 ;  /* 0x00000001ff0c7431 */ /* 0x000fe400000001ff */
[----:B------:R-:W-:Y:S02]  /*6650*/  IMAD.MOV.U32 R8, RZ, RZ, 0x70 ;  /* 0x00000070ff087424 */ /* 0x000fe400078e00ff */
[----:B------:R-:W-:Y:S01]  /*6660*/  IMAD.MOV.U32 R13, RZ, RZ, RZ ;  /* 0x000000ffff0d7224 */ /* 0x000fe200078e00ff */
[----:B------:R-:W3:Y:S01]  /*6670*/  LDCU.64 UR6, c[0x4][0x88] ;  /* 0x01001100ff0677ac */ /* 0x000ee20008000a00 */
[----:B------:R-:W4:Y:S01]  /*6680*/  LDCU.64 UR4, c[0x4][0x8] ;  /* 0x01000100ff0477ac */ /* 0x000f220008000a00 */
[----:B-1----:R-:W-:Y:S02]  /*6690*/  MOV R4, UR8 ;  /* 0x0000000800047c02 */ /* 0x002fe40008000f00 */
[----:B------:R-:W-:Y:S02]  /*66a0*/  MOV R5, UR9 ;  /* 0x0000000900057c02 */ /* 0x000fe40008000f00 */
[----:B---3--:R-:W-:Y:S01]  /*66b0*/  MOV R7, UR7 ;  /* 0x0000000700077c02 */ /* 0x008fe20008000f00 */
[----:B------:R-:W-:Y:S01]  /*66c0*/  IMAD.U32 R6, RZ, RZ, UR6 ;  /* 0x00000006ff067e24 */ /* 0x000fe2000f8e00ff */
[----:B----4-:R-:W-:Y:S01]  /*66d0*/  MOV R11, UR5 ;  /* 0x00000005000b7c02 */ /* 0x010fe20008000f00 */
[----:B------:R-:W-:Y:S02]  /*66e0*/  IMAD.U32 R10, RZ, RZ, UR4 ;  /* 0x00000004ff0a7e24 */ /* 0x000fe4000f8e00ff */
[----:B------:R-:W-:Y:S07]  /*66f0*/  LEPC R20, `(.L_x_110) ;  /* 0x000000001014794e */ /* 0x000fee0000000000 */
[----:B--2---:R-:W-:Y:S05]  /*6700*/  CALL.ABS.NOINC R2 ;  /* 0x0000000002007343 */ /* 0x004fea0003c00000 */
.L_x_110:
[----:B------:R-:W-:Y:S05]  /*6710*/  BSYNC.RECONVERGENT B6 ;  /* 0x0000000000067941 */ /* 0x000fea0003800200 */
.L_x_109:
[----:B------:R-:W-:Y:S02]  /*6720*/  ISETP.NE.U32.AND P0, PT, RZ, UR54, PT ;  /* 0x00000036ff007c0c */ /* 0x000fe4000bf05070 */
[C---:B------:R-:W-:Y:S02]  /*6730*/  ISETP.NE.U32.AND P1, PT, R54.reuse, RZ, PT ;  /* 0x000000ff3600720c */ /* 0x040fe40003f25070 */
[----:B------:R-:W-:Y:S02]  /*6740*/  ISETP.NE.U32.AND P4, PT, R54, RZ, PT ;  /* 0x000000ff3600720c */ /* 0x000fe40003f85070 */
[----:B------:R-:W-:Y:S02]  /*6750*/  ISETP.NE.AND.EX P0, PT, RZ, UR55, PT, P0 ;  /* 0x00000037ff007c0c */ /* 0x000fe4000bf05300 */
[C---:B------:R-:W-:Y:S02]  /*6760*/  ISETP.NE.AND.EX P1, PT, R55.reuse, RZ, PT, P1 ;  /* 0x000000ff3700720c */ /* 0x040fe40003f25310 */
[----:B------:R-:W-:Y:S02]  /*6770*/  ISETP.NE.AND.EX P4, PT, R55, RZ, P0, P4 ;  /* 0x000000ff3700720c */ /* 0x000fe40000785340 */
[----:B------:R-:W-:Y:S02]  /*6780*/  ISETP.NE.U32.AND P5, PT, R50, RZ, PT ;  /* 0x000000ff3200720c */ /* 0x000fe40003fa5070 */
[----:B------:R-:W-:Y:S02]  /*6790*/  ISETP.NE.U32.AND P3, PT, RZ, UR54, PT ;  /* 0x00000036ff007c0c */ /* 0x000fe4000bf65070 */
[----:B------:R-:W-:Y:S02]  /*67a0*/  PLOP3.LUT P2, PT, PT, PT, PT, 0x8, 0x80 ;  /* 0x000000000080781c */ /* 0x000fe40003f4e170 */
[----:B------:R-:W-:Y:S02]  /*67b0*/  ISETP.NE.AND.EX P5, PT, R51, RZ, PT, P5 ;  /* 0x000000ff3300720c */ /* 0x000fe40003fa5350 */
[----:B------:R-:W-:Y:S03]  /*67c0*/  ISETP.NE.AND.EX P3, PT, RZ, UR55, PT, P3 ;  /* 0x00000037ff007c0c */ /* 0x000fe6000bf65330 */
[----:B------:R-:W-:Y:S01]  /*67d0*/  @!P4 PLOP3.LUT P2, PT, P1, PT, PT, 0x80, 0x8 ;  /* 0x000000000008c81c */ /* 0x000fe20000f4f070 */
[----:B------:R-:W-:Y:S01]  /*67e0*/  @!UPT UIADD3 URZ, UPT, UPT, URZ, URZ, URZ ;  /* 0x000000fffffff290 */ /* 0x000fe2000fffe0ff */
[----:B------:R-:W-:Y:S11]  /*67f0*/  @!P1 BRA `(.L_x_112) ;  /* 0x0000000000309947 */ /* 0x000ff60003800000 */
        /* <DEDUP_REMOVED lines=12> */
.L_x_112:
[----:B------:R-:W-:Y:S05]  /*68c0*/  @!P5 BRA `(.L_x_113) ;  /* 0x000000000024d947 */ /* 0x000fea0003800000 */
[----:B------:R-:W-:Y:S01]  /*68d0*/  ISETP.NE.U32.AND P0, PT, R48, RZ, PT ;  /* 0x000000ff3000720c */ /* 0x000fe20003f05070 */
[----:B------:R-:W2:Y:S03]  /*68e0*/  LDCU.64 UR4, c[0x0][0x358] ;  /* 0x00006b00ff0477ac */ /* 0x000ea60008000a00 */
[----:B------:R-:W-:Y:S11]  /*68f0*/  ISETP.NE.AND.EX P0, PT, R49, RZ, PT, P0 ;  /* 0x000000ff3100720c */ /* 0x000ff60003f05300 */
[----:B------:R-:W-:Y:S02]  /*6900*/  @!UPT UIADD3 URZ, UPT, UPT, URZ, URZ, URZ ;  /* 0x000000fffffff290 */ /* 0x000fe4000fffe0ff */
[----:B------:R-:W4:Y:S01]  /*6910*/  @P0 LDC.64 R2, c[0x0][0x8a8] ;  /* 0x00022a00ff020b82 */ /* 0x000f220000000a00 */
[----:B-1----:R-:W-:Y:S04]  /*6920*/  @P0 IMAD R0, R50, UR36, RZ ;  /* 0x0000002432000c24 */ /* 0x002fe8000f8e02ff */
[----:B----4-:R-:W-:Y:S05]  /*6930*/  @P0 IMAD.WIDE R2, R0, 0x4, R2 ;  /* 0x0000000400020825 */ /* 0x010fea00078e0202 */
[----:B--2--5:R2:W5:Y:S02]  /*6940*/  @P0 LDG.E R24, desc[UR4][R2.64] ;  /* 0x0000000402180981 */ /* 0x024564000c1e1900 */
[----:B--2---:R-:W4:Y:S02]  /*6950*/  @!P0 LDC R24, c[0x0][0x8a0] ;  /* 0x00022800ff188b82 */ /* 0x004f240000000800 */
.L_x_113:
[----:B---3-5:R-:W-:Y:S01]  /*6960*/  FSETP.NEU.AND P0, PT, R27, RZ, PT ;  /* 0x000000ff1b00720b */ /* 0x028fe20003f0d000 */
[----:B------:R-:W-:Y:S01]  /*6970*/  BSSY B1, `(.L_x_114) ;  /* 0x0000038000017945 */ /* 0x000fe20003800000 */
[----:B------:R-:W-:Y:S01]  /*6980*/  SEL R3, RZ, 0xffffffff, P3 ;  /* 0xffffffffff037807 */ /* 0x000fe20001800000 */
[----:B------:R-:W-:Y:S01]  /*6990*/  IMAD.MOV.U32 R74, RZ, RZ, 0x1 ;  /* 0x00000001ff4a7424 */ /* 0x000fe200078e00ff */
[----:B------:R-:W-:Y:S01]  /*69a0*/  @!P4 LOP3.LUT P3, RZ, R56, 0xff, RZ, 0xc0, !PT ;  /* 0x000000ff38ffc812 */ /* 0x000fe2000786c0ff */
[C---:B------:R-:W-:Y:S01]  /*69b0*/  IMAD R25, R22.reuse, 0x40, R23 ;  /* 0x0000004016197824 */ /* 0x040fe200078e0217 */
[----:B-1----:R-:W-:Y:S01]  /*69c0*/  @!P4 SEL R0, RZ, 0xffffffff, P0 ;  /* 0xffffffffff00c807 */ /* 0x002fe20000000000 */
[----:B------:R-:W-:Y:S01]  /*69d0*/  IMAD R62, R69, -0x10, R67 ;  /* 0xfffffff0453e7824 */ /* 0x000fe200078e0243 */
[----:B------:R-:W-:Y:S01]  /*69e0*/  LOP3.LUT R65, R65, 0x1, RZ, 0x3c, !PT ;  /* 0x0000000141417812 */ /* 0x000fe200078e3cff */
[----:B------:R-:W-:Y:S01]  /*69f0*/  IMAD.MOV.U32 R73, RZ, RZ, RZ ;  /* 0x000000ffff497224 */ /* 0x000fe200078e00ff */
[C---:B------:R-:W-:Y:S02]  /*6a00*/  @P2 SEL R0, R3.reuse, R0, !P3 ;  /* 0x0000000003002207 */ /* 0x040fe40005800000 */
[----:B------:R-:W-:Y:S02]  /*6a10*/  CS2R R38, SRZ ;  /* 0x0000000000267805 */ /* 0x000fe4000001ff00 */
[----:B------:R-:W-:Y:S02]  /*6a20*/  LEA R72, R22, UR44, 0x3 ;  /* 0x0000002c16487c11 */ /* 0x000fe4000f8e18ff */
[----:B------:R-:W-:Y:S02]  /*6a30*/  CS2R R36, SRZ ;  /* 0x0000000000247805 */ /* 0x000fe4000001ff00 */
[----:B------:R-:W-:Y:S02]  /*6a40*/  @!P4 LOP3.LUT R0, R0, 0x1, RZ, 0xc0, !PT ;  /* 0x000000010000c812 */ /* 0x000fe400078ec0ff */
[----:B------:R-:W-:Y:S02]  /*6a50*/  CS2R R34, SRZ ;  /* 0x0000000000227805 */ /* 0x000fe4000001ff00 */
[----:B------:R-:W-:Y:S02]  /*6a60*/  SEL R2, RZ, 0xffffffff, P0 ;  /* 0xffffffffff027807 */ /* 0x000fe40000000000 */
[----:B------:R-:W-:Y:S02]  /*6a70*/  CS2R R32, SRZ ;  /* 0x0000000000207805 */ /* 0x000fe4000001ff00 */
[----:B------:R-:W-:Y:S02]  /*6a80*/  ISETP.NE.U32.OR P5, PT, R0, 0x1, P4 ;  /* 0x000000010000780c */ /* 0x000fe400027a5470 */
[----:B------:R-:W-:Y:S02]  /*6a90*/  CS2R R42, SRZ ;  /* 0x00000000002a7805 */ /* 0x000fe4000001ff00 */
[----:B------:R-:W-:Y:S02]  /*6aa0*/  LOP3.LUT P4, R60, R56, 0xff, RZ, 0xc0, !PT ;  /* 0x000000ff383c7812 */ /* 0x000fe4000788c0ff */
[----:B------:R-:W-:Y:S02]  /*6ab0*/  CS2R R40, SRZ ;  /* 0x0000000000287805 */ /* 0x000fe4000001ff00 */
[----:B------:R-:W-:Y:S02]  /*6ac0*/  P2R R71, PR, RZ, 0x20 ;  /* 0x00000020ff477803 */ /* 0x000fe40000000000 */
[----:B------:R-:W-:Y:S02]  /*6ad0*/  CS2R R46, SRZ ;  /* 0x00000000002e7805 */ /* 0x000fe4000001ff00 */
[----:B------:R-:W-:Y:S02]  /*6ae0*/  @P1 SEL R2, R3, R2, !P4 ;  /* 0x0000000203021207 */ /* 0x000fe40006000000 */
[----:B------:R-:W-:Y:S02]  /*6af0*/  CS2R R44, SRZ ;  /* 0x00000000002c7805 */ /* 0x000fe4000001ff00 */
[----:B------:R-:W-:Y:S02]  /*6b00*/  LOP3.LUT R2, R2, 0x1, RZ, 0xc0, !PT ;  /* 0x0000000102027812 */ /* 0x000fe400078ec0ff */
[----:B------:R-:W-:Y:S02]  /*6b10*/  @P5 SHF.L.U32 R0, R65, 0x1f, RZ ;  /* 0x0000001f41005819 */ /* 0x000fe400000006ff */
[----:B------:R-:W-:Y:S02]  /*6b20*/  ISETP.NE.U32.AND P0, PT, R2, 0x1, PT ;  /* 0x000000010200780c */ /* 0x000fe40003f05070 */
[----:B------:R1:W2:Y:S02]  /*6b30*/  @P5 SYNCS.PHASECHK.TRANS64.TRYWAIT P3, [UR44+0x90], R0 ;  /* 0x00009000ff0055a7 */ /* 0x0002a4000806112c */
[----:B------:R-:W-:Y:S02]  /*6b40*/  P2R R75, PR, RZ, 0x1 ;  /* 0x00000001ff4b7803 */ /* 0x000fe40000000000 */
[----:B-1----:R-:W-:Y:S04]  /*6b50*/  SHF.L.U32 R0, R64, 0x1f, RZ ;  /* 0x0000001f40007819 */ /* 0x002fe800000006ff */
[----:B------:R1:W3:Y:S01]  /*6b60*/  SYNCS.PHASECHK.TRANS64.TRYWAIT P2, [R72+URZ+0x100], R0 ;  /* 0x00010000480075a7 */ /* 0x0002e200080411ff */
[----:B--2---:R-:W-:Y:S01]  /*6b70*/  @P5 SEL R74, RZ, 0x1, !P3 ;  /* 0x00000001ff4a5807 */ /* 0x004fe20005800000 */
[----:B-1----:R-:W-:Y:S06]  /*6b80*/  @!P5 BRA `(.L_x_115) ;  /* 0x000000000058d947 */ /* 0x002fec0003800000 */
[----:B------:R-:W-:Y:S01]  /*6b90*/  IMAD.MOV.U32 R39, RZ, RZ, RZ ;  /* 0x000000ffff277224 */ /* 0x000fe200078e00ff */
[----:B------:R-:W-:Y:S01]  /*6ba0*/  ISETP.NE.AND P0, PT, R74, RZ, PT ;  /* 0x000000ff4a00720c */ /* 0x000fe20003f05270 */
[----:B------:R-:W-:Y:S01]  /*6bb0*/  BSSY B0, `(.L_x_116) ;  /* 0x000000c000007945 */ /* 0x000fe20003800000 */
[----:B------:R-:W-:Y:S02]  /*6bc0*/  CS2R R46, SRZ ;  /* 0x00000000002e7805 */ /* 0x000fe4000001ff00 */
[----:B------:R-:W-:Y:S02]  /*6bd0*/  CS2R R44, SRZ ;  /* 0x00000000002c7805 */ /* 0x000fe4000001ff00 */
[----:B------:R-:W-:Y:S02]  /*6be0*/  CS2R R42, SRZ ;  /* 0x00000000002a7805 */ /* 0x000fe4000001ff00 */
[----:B------:R-:W-:Y:S02]  /*6bf0*/  CS2R R40, SRZ ;  /* 0x0000000000287805 */ /* 0x000fe4000001ff00 */
[----:B------:R-:W-:Y:S02]  /*6c00*/  CS2R R34, SRZ ;  /* 0x0000000000227805 */ /* 0x000fe4000001ff00 */
[----:B------:R-:W-:Y:S02]  /*6c10*/  CS2R R32, SRZ ;  /* 0x0000000000207805 */ /* 0x000fe4000001ff00 */
[----:B------:R-:W-:Y:S01]  /*6c20*/  CS2R R36, SRZ ;  /* 0x0000000000247805 */ /* 0x000fe2000001ff00 */
[----:B------:R-:W-:Y:S06]  /*6c30*/  @P0 BRA `(.L_x_117) ;  /* 0x00000000000c0947 */ /* 0x000fec0003800000 */
[----:B------:R-:W-:Y:S04]  /*6c40*/  SHF.L.U32 R3, R65, 0x1f, RZ ;  /* 0x0000001f41037819 */ /* 0x000fe800000006ff */
[----:B------:R-:W1:Y:S02]  /*6c50*/  SYNCS.PHASECHK.TRANS64.TRYWAIT P0, [UR44+0x90], R3 ;  /* 0x00009003ff0075a7 */ /* 0x000e64000800112c */
[----:B-1----:R-:W-:Y:S05]  /*6c60*/  @!P0 BRA `(.L_x_118) ;  /* 0x00000034003c8947 */ /* 0x002fea0003800000 */
.L_x_117:
[----:B------:R-:W-:Y:S05]  /*6c70*/  BSYNC B0 ;  /* 0x0000000000007941 */ /* 0x000fea0003800000 */
.L_x_116:
[----:B------:R-:W-:Y:S01]  /*6c80*/  ISETP.NE.AND P0, PT, R75, RZ, PT ;  /* 0x000000ff4b00720c */ /* 0x000fe20003f05270 */
[----:B------:R-:W-:Y:S11]  /*6c90*/  HFMA2 R73, -RZ, RZ, 0, 5.9604644775390625e-08 ;  /* 0x00000001ff497431 */ /* 0x000ff600000001ff */
[----:B------:R-:W-:Y:S01]  /*6ca0*/  @!UPT UIADD3 URZ, UPT, UPT, URZ, URZ, URZ ;  /* 0x000000fffffff290 */ /* 0x000fe2000fffe0ff */
[----:B------:R2:W1:Y:S04]  /*6cb0*/  @P0 LDS.128 R44, [R68] ;  /* 0x00000000442c0984 */ /* 0x0004680000000c00 */
[----:B------:R2:W1:Y:S04]  /*6cc0*/  @P0 LDS.128 R40, [R67+0x10] ;  /* 0x0000100043280984 */ /* 0x0004680000000c00 */
[----:B------:R2:W1:Y:S04]  /*6cd0*/  @P0 LDS.128 R32, [R66+0x20] ;  /* 0x0000200042200984 */ /* 0x0004680000000c00 */
[----:B------:R2:W1:Y:S02]  /*6ce0*/  @P0 LDS.128 R36, [R62+0x30] ;  /* 0x000030003e240984 */ /* 0x0004640000000c00 */
.L_x_115:
[----:B------:R-:W-:Y:S05]  /*6cf0*/  BSYNC B1 ;  /* 0x0000000000017941 */ /* 0x000fea0003800000 */
.L_x_114:
[----:B-1----:R-:W-:Y:S04]  /*6d00*/  SHF.R.U32.HI R2, RZ, 0x15, R25 ;  /* 0x00000015ff027819 */ /* 0x002fe80000011619 */
[----:B------:R-:W-:Y:S01]  /*6d10*/  LOP3.LUT P0, RZ, R2, 0x3, R57, 0x48, !PT ;  /* 0x0000000302ff7812 */ /* 0x000fe20007804839 */
[----:B------:R-:W-:Y:S01]  /*6d20*/  @!UPT UIADD3 URZ, UPT, UPT, URZ, URZ, URZ ;  /* 0x000000fffffff290 */ /* 0x000fe2000fffe0ff */
[----:B---3--:R-:W-:Y:S11]  /*6d30*/  @P2 BRA `(.L_x_119) ;  /* 0x0000000000082947 */ /* 0x008ff60003800000 */
[----:B------:R-:W1:Y:S02]  /*6d40*/  SYNCS.PHASECHK.TRANS64.TRYWAIT P1, [R72+URZ+0x100], R0 ;  /* 0x00010000480075a7 */ /* 0x000e6400080211ff */
[----:B-1----:R-:W-:Y:S05]  /*6d50*/  @!P1 BRA `(.L_x_120) ;  /* 0x0000003400189947 */ /* 0x002fea0003800000 */
.L_x_119:
[----:B------:R-:W-:Y:S05]  /*6d60*/  @!P0 BRA `(.L_x_121) ;  /* 0x0000000000408947 */ /* 0x000fea0003800000 */
[----:B------:R-:W3:Y:S01]  /*6d70*/  LDCU.64 UR8, c[0x4][0x70] ;  /* 0x01000e00ff0877ac */ /* 0x000ee20008000a00 */
[----:B------:R-:W-:Y:S01]  /*6d80*/  MOV R3, 0x0 ;  /* 0x0000000000037802 */ /* 0x000fe20000000f00 */
[----:B------:R-:W-:Y:S02]  /*6d90*/  HFMA2 R12, -RZ, RZ, 0, 5.9604644775390625e-08 ;  /* 0x00000001ff0c7431 */ /* 0x000fe400000001ff */
[----:B------:R-:W-:Y:S02]  /*6da0*/  IMAD.MOV.U32 R8, RZ, RZ, 0x192 ;  /* 0x00000192ff087424 */ /* 0x000fe400078e00ff */
[----:B------:R-:W-:Y:S01]  /*6db0*/  IMAD.MOV.U32 R13, RZ, RZ, RZ ;  /* 0x000000ffff0d7224 */ /* 0x000fe200078e00ff */
[----:B------:R-:W5:Y:S01]  /*6dc0*/  LDCU.64 UR6, c[0x4][0x78] ;  /* 0x01000f00ff0677ac */ /* 0x000f620008000a00 */
[----:B------:R-:W1:Y:S01]  /*6dd0*/  LDC.64 R2, c[0x4][R3] ;  /* 0x0100000003027b82 */ /* 0x000e620000000a00 */
[----:B------:R-:W2:Y:S01]  /*6de0*/  LDCU.64 UR4, c[0x4][0x10] ;  /* 0x01000200ff0477ac */ /* 0x000ea20008000a00 */
[----:B---3--:R-:W-:Y:S01]  /*6df0*/  MOV R5, UR9 ;  /* 0x0000000900057c02 */ /* 0x008fe20008000f00 */
[----:B------:R-:W-:Y:S01]  /*6e00*/  IMAD.U32 R4, RZ, RZ, UR8 ;  /* 0x00000008ff047e24 */ /* 0x000fe2000f8e00ff */
[----:B-----5:R-:W-:Y:S01]  /*6e10*/  MOV R7, UR7 ;  /* 0x0000000700077c02 */ /* 0x020fe20008000f00 */
[----:B------:R-:W-:Y:S01]  /*6e20*/  IMAD.U32 R6, RZ, RZ, UR6 ;  /* 0x00000006ff067e24 */ /* 0x000fe2000f8e00ff */
[----:B--2---:R-:W-:Y:S01]  /*6e30*/  MOV R11, UR5 ;  /* 0x00000005000b7c02 */ /* 0x004fe20008000f00 */
[----:B------:R-:W-:Y:S02]  /*6e40*/  IMAD.U32 R10, RZ, RZ, UR4 ;  /* 0x00000004ff0a7e24 */ /* 0x000fe4000f8e00ff */
[----:B------:R-:W-:Y:S07]  /*6e50*/  LEPC R20, `(.L_x_121) ;  /* 0x000000001014794e */ /* 0x000fee0000000000 */
[----:B-1--4-:R-:W-:Y:S05]  /*6e60*/  CALL.ABS.NOINC R2 ;  /* 0x0000000002007343 */ /* 0x012fea0003c00000 */
.L_x_121:
[----:B------:R-:W-:Y:S01]  /*6e70*/  LOP3.LUT R20, R44, 0xffffe000, RZ, 0xc0, !PT ;  /* 0xffffe0002c147812 */ /* 0x000fe200078ec0ff */
[----:B------:R-:W-:Y:S05]  /*6e80*/  WARPSYNC.ALL ;  /* 0x0000000000007948 */ /* 0x000fea0003800000 */
[----:B------:R-:W-:Y:S01]  /*6e90*/  R2UR UR4, R25 ;  /* 0x00000000190472ca */ /* 0x000fe200000e0000 */
[----:B------:R-:W-:Y:S01]  /*6ea0*/  BSSY.RECONVERGENT B0, `(.L_x_122) ;  /* 0x0000058000007945 */ /* 0x000fe20003800200 */
[----:B------:R-:W-:Y:S11]  /*6eb0*/  ISETP.NE.AND P0, PT, R70, RZ, PT ;  /* 0x000000ff4600720c */ /* 0x000ff60003f05270 */
[----:B------:R-:W1:Y:S02]  /*6ec0*/  LDTM.x16 R4, tmem[UR4] ;  /* 0x00000004000479ee */ /* 0x000e640008240000 */
[C---:B-1--4-:R-:W-:Y:S01]  /*6ed0*/  FMUL R0, R24.reuse, R4 ;  /* 0x0000000418007220 */ /* 0x052fe20000400000 */
[C---:B------:R-:W-:Y:S01]  /*6ee0*/  FMUL R2, R24.reuse, R5 ;  /* 0x0000000518027220 */ /* 0x040fe20000400000 */
[C---:B------:R-:W-:Y:S01]  /*6ef0*/  FMUL R4, R24.reuse, R8 ;  /* 0x0000000818047220 */ /* 0x040fe20000400000 */
[C---:B------:R-:W-:Y:S01]  /*6f00*/  FMUL R5, R24.reuse, R9 ;  /* 0x0000000918057220 */ /* 0x040fe20000400000 */
[C---:B------:R-:W-:Y:S01]  /*6f10*/  FMUL R8, R24.reuse, R12 ;  /* 0x0000000c18087220 */ /* 0x040fe20000400000 */
[C---:B------:R-:W-:Y:S01]  /*6f20*/  FMUL R9, R24.reuse, R13 ;  /* 0x0000000d18097220 */ /* 0x040fe20000400000 */
[C---:B------:R-:W-:Y:S01]  /*6f30*/  FMUL R12, R24.reuse, R16 ;  /* 0x00000010180c7220 */ /* 0x040fe20000400000 */
[----:B------:R-:W-:Y:S01]  /*6f40*/  LOP3.LUT R16, R45, 0xffffe000, RZ, 0xc0, !PT ;  /* 0xffffe0002d107812 */ /* 0x000fe200078ec0ff */
[----:B------:R-:W-:Y:S01]  /*6f50*/  FMUL R13, R24, R17 ;  /* 0x00000011180d7220 */ /* 0x000fe20000400000 */
[----:B------:R-:W-:Y:S01]  /*6f60*/  LOP3.LUT R17, R46, 0xffffe000, RZ, 0xc0, !PT ;  /* 0xffffe0002e117812 */ /* 0x000fe200078ec0ff */
[----:B------:R-:W-:Y:S01]  /*6f70*/  FFMA R28, R27, R20, R0 ;  /* 0x000000141b1c7223 */ /* 0x000fe20000000000 */
[----:B------:R-:W-:Y:S01]  /*6f80*/  LOP3.LUT R0, R47, 0xffffe000, RZ, 0xc0, !PT ;  /* 0xffffe0002f007812 */ /* 0x000fe200078ec0ff */
[C---:B------:R-:W-:Y:S01]  /*6f90*/  FMUL R3, R24.reuse, R6 ;  /* 0x0000000618037220 */ /* 0x040fe20000400000 */
[C---:B------:R-:W-:Y:S01]  /*6fa0*/  FMUL R6, R24.reuse, R10 ;  /* 0x0000000a18067220 */ /* 0x040fe20000400000 */
[C---:B------:R-:W-:Y:S01]  /*6fb0*/  FMUL R7, R24.reuse, R7 ;  /* 0x0000000718077220 */ /* 0x040fe20000400000 */
[----:B------:R-:W-:Y:S01]  /*6fc0*/  F2FP.TF32.F32.PACK_B R28, R28 ;  /* 0x0000001cff1c723e */ /* 0x000fe200024050ff */
[C---:B------:R-:W-:Y:S01]  /*6fd0*/  FMUL R10, R24.reuse, R14 ;  /* 0x0000000e180a7220 */ /* 0x040fe20000400000 */
[----:B------:R-:W-:Y:S01]  /*6fe0*/  FMUL R14, R24, R18 ;  /* 0x00000012180e7220 */ /* 0x000fe20000400000 */
[----:B------:R-:W-:Y:S01]  /*6ff0*/  LOP3.LUT R18, R40, 0xffffe000, RZ, 0xc0, !PT ;  /* 0xffffe00028127812 */ /* 0x000fe200078ec0ff */
[----:B------:R-:W-:Y:S01]  /*7000*/  FFMA R29, R27, R16, R2 ;  /* 0x000000101b1d7223 */ /* 0x000fe20000000002 */
[----:B------:R-:W-:Y:S01]  /*7010*/  LOP3.LUT R2, R41, 0xffffe000, RZ, 0xc0, !PT ;  /* 0xffffe00029027812 */ /* 0x000fe200078ec0ff */
[----:B------:R-:W-:Y:S01]  /*7020*/  FFMA R30, R27, R17, R3 ;  /* 0x000000111b1e7223 */ /* 0x000fe20000000003 */
[----:B------:R-:W-:Y:S01]  /*7030*/  LOP3.LUT R3, R43, 0xffffe000, RZ, 0xc0, !PT ;  /* 0xffffe0002b037812 */ /* 0x000fe200078ec0ff */
[C---:B------:R-:W-:Y:S01]  /*7040*/  FFMA R31, R27.reuse, R0, R7 ;  /* 0x000000001b1f7223 */ /* 0x040fe20000000007 */
[----:B------:R-:W-:Y:S01]  /*7050*/  LOP3.LUT R0, R42, 0xffffe000, RZ, 0xc0, !PT ;  /* 0xffffe0002a007812 */ /* 0x000fe200078ec0ff */
[C---:B------:R-:W-:Y:S01]  /*7060*/  FFMA R4, R27.reuse, R18, R4 ;  /* 0x000000121b047223 */ /* 0x040fe20000000004 */
[----:B------:R-:W-:Y:S01]  /*7070*/  F2FP.TF32.F32.PACK_B R29, R29 ;  /* 0x0000001dff1d723e */ /* 0x000fe200024050ff */
[C---:B------:R-:W-:Y:S01]  /*7080*/  FFMA R5, R27.reuse, R2, R5 ;  /* 0x000000021b057223 */ /* 0x040fe20000000005 */
[----:B------:R-:W-:Y:S01]  /*7090*/  FMUL R11, R24, R11 ;  /* 0x0000000b180b7220 */ /* 0x000fe20000400000 */
[----:B------:R-:W-:Y:S01]  /*70a0*/  F2FP.TF32.F32.PACK_B R30, R30 ;  /* 0x0000001eff1e723e */ /* 0x000fe200024050ff */
[C---:B------:R-:W-:Y:S01]  /*70b0*/  FFMA R6, R27.reuse, R0, R6 ;  /* 0x000000001b067223 */ /* 0x040fe20000000006 */
[----:B------:R-:W-:Y:S01]  /*70c0*/  F2FP.TF32.F32.PACK_B R31, R31 ;  /* 0x0000001fff1f723e */ /* 0x000fe200024050ff */
[----:B------:R-:W-:Y:S01]  /*70d0*/  FFMA R7, R27, R3, R11 ;  /* 0x000000031b077223 */ /* 0x000fe2000000000b */
[----:B------:R-:W-:Y:S01]  /*70e0*/  LOP3.LUT R2, R32, 0xffffe000, RZ, 0xc0, !PT ;  /* 0xffffe00020027812 */ /* 0x000fe200078ec0ff */
[----:B------:R-:W-:Y:S01]  /*70f0*/  FMUL R15, R24, R15 ;  /* 0x0000000f180f7220 */ /* 0x000fe20000400000 */
[----:B------:R-:W-:Y:S01]  /*7100*/  LOP3.LUT R16, R33, 0xffffe000, RZ, 0xc0, !PT ;  /* 0xffffe00021107812 */ /* 0x000fe200078ec0ff */
[----:B------:R1:W-:Y:S01]  /*7110*/  STS.128 [R68], R28 ;  /* 0x0000001c44007388 */ /* 0x0003e20000000c00 */
[----:B------:R-:W-:Y:S01]  /*7120*/  LOP3.LUT R0, R34, 0xffffe000, RZ, 0xc0, !PT ;  /* 0xffffe00022007812 */ /* 0x000fe200078ec0ff */
[----:B------:R-:W-:Y:S01]  /*7130*/  FFMA R8, R27, R2, R8 ;  /* 0x000000021b087223 */ /* 0x000fe20000000008 */
[----:B------:R-:W-:Y:S01]  /*7140*/  LOP3.LUT R2, R35, 0xffffe000, RZ, 0xc0, !PT ;  /* 0xffffe00023027812 */ /* 0x000fe200078ec0ff */
[C---:B------:R-:W-:Y:S01]  /*7150*/  FFMA R9, R27.reuse, R16, R9 ;  /* 0x000000101b097223 */ /* 0x040fe20000000009 */
[----:B------:R-:W-:Y:S01]  /*7160*/  F2FP.TF32.F32.PACK_B R4, R4 ;  /* 0x00000004ff04723e */ /* 0x000fe200024050ff */
[C---:B------:R-:W-:Y:S01]  /*7170*/  FFMA R10, R27.reuse, R0, R10 ;  /* 0x000000001b0a7223 */ /* 0x040fe2000000000a */
[----:B------:R-:W-:Y:S01]  /*7180*/  F2FP.TF32.F32.PACK_B R5, R5 ;  /* 0x00000005ff05723e */ /* 0x000fe200024050ff */
[----:B------:R-:W-:Y:S01]  /*7190*/  FFMA R11, R27, R2, R15 ;  /* 0x000000021b0b7223 */ /* 0x000fe2000000000f */
[----:B------:R-:W-:Y:S01]  /*71a0*/  F2FP.TF32.F32.PACK_B R6, R6 ;  /* 0x00000006ff06723e */ /* 0x000fe200024050ff */
[----:B------:R-:W-:Y:S01]  /*71b0*/  FMUL R19, R24, R19 ;  /* 0x0000001318137220 */ /* 0x000fe20000400000 */
[----:B------:R-:W-:Y:S02]  /*71c0*/  F2FP.TF32.F32.PACK_B R7, R7 ;  /* 0x00000007ff07723e */ /* 0x000fe400024050ff */
[----:B------:R-:W-:Y:S02]  /*71d0*/  LOP3.LUT R3, R36, 0xffffe000, RZ, 0xc0, !PT ;  /* 0xffffe00024037812 */ /* 0x000fe400078ec0ff */
[----:B------:R-:W-:Y:S01]  /*71e0*/  LOP3.LUT R0, R37, 0xffffe000, RZ, 0xc0, !PT ;  /* 0xffffe00025007812 */ /* 0x000fe200078ec0ff */
[----:B------:R1:W-:Y:S01]  /*71f0*/  STS.128 [R67+0x10], R4 ;  /* 0x0000100443007388 */ /* 0x0003e20000000c00 */
        /* <DEDUP_REMOVED lines=8> */
[----:B------:R-:W-:Y:S02]  /*7280*/  F2FP.TF32.F32.PACK_B R10, R10 ;  /* 0x0000000aff0a723e */ /* 0x000fe400024050ff */
[----:B------:R-:W-:Y:S02]  /*7290*/  F2FP.TF32.F32.PACK_B R11, R11 ;  /* 0x0000000bff0b723e */ /* 0x000fe400024050ff */
[----:B------:R-:W-:Y:S02]  /*72a0*/  F2FP.TF32.F32.PACK_B R12, R12 ;  /* 0x0000000cff0c723e */ /* 0x000fe400024050ff */
[----:B------:R-:W-:Y:S01]  /*72b0*/  F2FP.TF32.F32.PACK_B R13, R13 ;  /* 0x0000000dff0d723e */ /* 0x000fe200024050ff */
[----:B------:R1:W-:Y:S01]  /*72c0*/  STS.128 [R66+0x20], R8 ;  /* 0x0000200842007388 */ /* 0x0003e20000000c00 */
[----:B------:R-:W-:Y:S02]  /*72d0*/  F2FP.TF32.F32.PACK_B R14, R14 ;  /* 0x0000000eff0e723e */ /* 0x000fe400024050ff */
[----:B------:R-:W-:Y:S05]  /*72e0*/  F2FP.TF32.F32.PACK_B R15, R15 ;  /* 0x0000000fff0f723e */ /* 0x000fea00024050ff */
[----:B------:R1:W-:Y:S01]  /*72f0*/  STS.128 [R62+0x30], R12 ;  /* 0x0000300c3e007388 */ /* 0x0003e20000000c00 */
[----:B------:R-:W-:Y:S01]  /*7300*/  @!PT LDS RZ, [RZ] ;  /* 0x00000000fffff984 */ /* 0x000fe20000000800 */
[----:B------:R-:W-:Y:S01]  /*7310*/  @!PT LDS RZ, [RZ] ;  /* 0x00000000fffff984 */ /* 0x000fe20000000800 */
[----:B------:R-:W-:Y:S01]  /*7320*/  @!PT LDS RZ, [RZ] ;  /* 0x00000000fffff984 */ /* 0x000fe20000000800 */
[----:B------:R-:W-:Y:S01]  /*7330*/  @!PT LDS RZ, [RZ] ;  /* 0x00000000fffff984 */ /* 0x000fe20000000800 */
[----:B------:R3:W-:Y:S07]  /*7340*/  MEMBAR.ALL.CTA ;  /* 0x0000000000007992 */ /* 0x0007ee0000008000 */
[----:B---3--:R-:W3:Y:S02]  /*7350*/  FENCE.VIEW.ASYNC.S ;  /* 0x00000000000073c6 */ /* 0x008ee40000000000 */
[----:B---3--:R-:W-:Y:S06]  /*7360*/  BAR.SYNC.DEFER_BLOCKING 0x1, 0x80 ;  /* 0x0042000000007b1d */ /* 0x008fec0000010000 */
[----:B------:R-:W-:Y:S05]  /*7370*/  @P0 BRA `(.L_x_123) ;  /* 0x0000000000280947 */ /* 0x000fea0003800000 */
[----:B------:R-:W3:Y:S01]  /*7380*/  LDCU.64 UR6, c[0x0][0x348] ;  /* 0x00006900ff0677ac */ /* 0x000ee20008000a00 */
[----:B------:R-:W-:Y:S01]  /*7390*/  UIADD3 UR4, UPT, UPT, UR44, 0x200, URZ ;  /* 0x000002002c047890 */ /* 0x000fe2000fffe0ff */
[----:B------:R-:W-:Y:S05]  /*73a0*/  UMOV UR51, UR36 ;  /* 0x0000002400337c82 */ /* 0x000fea0008000000 */
[----:B------:R-:W-:Y:S04]  /*73b0*/  MOV R59, UR4 ;  /* 0x00000004003b7c02 */ /* 0x000fe80008000f00 */
[----:B------:R-:W-:Y:S01]  /*73c0*/  R2UR UR48, R59 ;  /* 0x000000003b3072ca */ /* 0x000fe200000e0000 */
[----:B---3--:R-:W-:Y:S04]  /*73d0*/  UIADD3 UR4, UP0, UPT, UR6, 0x680, URZ ;  /* 0x0000068006047890 */ /* 0x008fe8000ff1e0ff */
[----:B------:R-:W-:Y:S09]  /*73e0*/  UIADD3.X UR5, UPT, UPT, URZ, UR7, URZ, UP0, !UPT ;  /* 0x00000007ff057290 */ /* 0x000ff200087fe4ff */
[----:B------:R3:W-:Y:S01]  /*73f0*/  UTMASTG.3D [UR48], [UR4] ;  /* 0x00000030040073b5 */ /* 0x0007e20008010000 */
[----:B------:R0:W-:Y:S01]  /*7400*/  UTMACMDFLUSH ;  /* 0x00000000000079b7 */ /* 0x0001e20000000000 */
[----:B---3--:R-:W-:Y:S04]  /*7410*/  DEPBAR.LE SB0, 0x1 ;  /* 0x000080400000791a */ /* 0x008fe80000000000 */
.L_x_123:
[----:B------:R-:W-:Y:S05]  /*7420*/  BSYNC.RECONVERGENT B0 ;  /* 0x0000000000007941 */ /* 0x000fea0003800200 */
.L_x_122:
[----:B------:R-:W-:Y:S01]  /*7430*/  BAR.SYNC.DEFER_BLOCKING 0x1, 0x80 ;  /* 0x0042000000007b1d */ /* 0x000fe20000010000 */
[----:B------:R-:W-:Y:S01]  /*7440*/  ISETP.NE.AND P1, PT, R71, RZ, PT ;  /* 0x000000ff4700720c */ /* 0x000fe20003f25270 */
[----:B------:R-:W-:Y:S01]  /*7450*/  UISETP.NE.AND UP0, UPT, UR47, URZ, UPT ;  /* 0x000000ff2f00728c */ /* 0x000fe2000bf05270 */
[----:B------:R-:W-:Y:S11]  /*7460*/  LEA R2, R73, UR44, 0x3 ;  /* 0x0000002c49027c11 */ /* 0x000ff6000f8e18ff */
[----:B-1----:R-:W-:Y:S01]  /*7470*/  @P1 SHF.L.U32 R4, R65, 0x1f, RZ ;  /* 0x0000001f41041819 */ /* 0x002fe200000006ff */
[----:B------:R-:W-:Y:S06]  /*7480*/  BRA.U !UP0, `(.L_x_124) ;  /* 0x0000000108247547 */ /* 0x000fec000b800000 */
[----:B------:R-:W1:Y:S01]  /*7490*/  S2R R0, SR_CgaCtaId ;  /* 0x0000000000007919 */ /* 0x000e620000008800 */
[----:B------:R-:W-:Y:S01]  /*74a0*/  IMAD.U32 R3, RZ, RZ, UR46 ;  /* 0x0000002eff037e24 */ /* 0x000fe2000f8e00ff */
[----:B------:R-:W-:Y:S04]  /*74b0*/  UIADD3 UR4, UPT, UPT, UR46, 0x1, URZ ;  /* 0x000000012e047890 */ /* 0x000fe8000fffe0ff */
[----:B------:R-:W-:Y:S01]  /*74c0*/  @P1 LEA R3, R3, UR44, 0x3 ;  /* 0x0000002c03031c11 */ /* 0x000fe2000f8e18ff */
[----:B------:R-:W-:Y:S04]  /*74d0*/  UISETP.NE.AND UP0, UPT, UR4, 0x4, UPT ;  /* 0x000000040400788c */ /* 0x000fe8000bf05270 */
[----:B------:R-:W-:Y:S01]  /*74e0*/  @P1 VIADD R3, R3, 0xb0 ;  /* 0x000000b003031836 */ /* 0x000fe20000000000 */
[----:B------:R-:W-:Y:S04]  /*74f0*/  USEL UR46, UR4, URZ, UP0 ;  /* 0x000000ff042e7287 */ /* 0x000fe80008000000 */
[----:B-1----:R-:W-:Y:S04]  /*7500*/  @P1 PRMT R0, R0, 0x654, R3 ;  /* 0x0000065400001816 */ /* 0x002fe80000000003 */
[----:B------:R1:W-:Y:S04]  /*7510*/  @P1 SYNCS.ARRIVE.TRANS64.RED.A1T0 RZ, [R0+URZ], RZ ;  /* 0x000000ff00ff19a7 */ /* 0x0003e800081004ff */
.L_x_124:
[----:B------:R-:W3:Y:S01]  /*7520*/  @P1 SYNCS.PHASECHK.TRANS64.TRYWAIT P0, [R2+URZ+0x90], R4 ;  /* 0x00009004020015a7 */ /* 0x000ee200080011ff */
[----:B------:R-:W-:Y:S01]  /*7530*/  BSSY B1, `(.L_x_125) ;  /* 0x0000016000017945 */ /* 0x000fe20003800000 */
[----:B---3--:R-:W-:Y:S03]  /*7540*/  @P1 SEL R74, RZ, 0x1, !P0 ;  /* 0x00000001ff4a1807 */ /* 0x008fe60004000000 */
[----:B------:R-:W-:Y:S05]  /*7550*/  @!P1 BRA `(.L_x_126) ;  /* 0x00000000004c9947 */ /* 0x000fea0003800000 */
[----:B------:R-:W-:Y:S01]  /*7560*/  ISETP.NE.AND P0, PT, R74, RZ, PT ;  /* 0x000000ff4a00720c */ /* 0x000fe20003f05270 */
[----:B------:R-:W-:Y:S01]  /*7570*/  BSSY B0, `(.L_x_127) ;  /* 0x000000b000007945 */ /* 0x000fe20003800000 */
[----:B------:R-:W-:Y:S11]  /*7580*/  ISETP.NE.AND P1, PT, R75, RZ, PT ;  /* 0x000000ff4b00720c */ /* 0x000ff60003f25270 */
[----:B------:R-:W-:Y:S02]  /*7590*/  @!UPT UIADD3 URZ, UPT, UPT, URZ, URZ, URZ ;  /* 0x000000fffffff290 */ /* 0x000fe4000fffe0ff */
[C---:B------:R-:W-:Y:S01]  /*75a0*/  @P1 IMAD R6, R73.reuse, 0x2000, R68 ;  /* 0x0000200049061824 */ /* 0x040fe200078e0244 */
[C---:B------:R-:W-:Y:S01]  /*75b0*/  @P1 LEA R4, R73.reuse, R66, 0xd ;  /* 0x0000004249041211 */ /* 0x040fe200078e68ff */
[C---:B------:R-:W-:Y:S02]  /*75c0*/  @P1 IMAD R5, R73.reuse, 0x2000, R67 ;  /* 0x0000200049051824 */ /* 0x040fe400078e0243 */
[----:B------:R-:W-:Y:S01]  /*75d0*/  @P1 IMAD R3, R73, 0x2000, R62 ;  /* 0x0000200049031824 */ /* 0x000fe200078e023e */
[----:B------:R-:W-:Y:S06]  /*75e0*/  @P0 BRA `(.L_x_128) ;  /* 0x00000000000c0947 */ /* 0x000fec0003800000 */
[----:B-1----:R-:W-:Y:S04]  /*75f0*/  SHF.L.U32 R0, R65, 0x1f, RZ ;  /* 0x0000001f41007819 */ /* 0x002fe800000006ff */
[----:B------:R-:W1:Y:S02]  /*7600*/  SYNCS.PHASECHK.TRANS64.TRYWAIT P0, [R2+URZ+0x90], R0 ;  /* 0x00009000020075a7 */ /* 0x000e6400080011ff */
[----:B-1----:R-:W-:Y:S05]  /*7610*/  @!P0 BRA `(.L_x_129) ;  /* 0x0000002800fc8947 */ /* 0x002fea0003800000 */
.L_x_128:
[----:B------:R-:W-:Y:S05]  /*7620*/  BSYNC B0 ;  /* 0x0000000000007941 */ /* 0x000fea0003800000 */
.L_x_127:
[----:B------:R-:W-:Y:S02]  /*7630*/  ISETP.NE.AND P0, PT, R75, RZ, PT ;  /* 0x000000ff4b00720c */ /* 0x000fe40003f05270 */
[----:B------:R-:W-:Y:S11]  /*7640*/  IADD3 R73, PT, PT, R73, 0x1, RZ ;  /* 0x0000000149497810 */ /* 0x000ff60007ffe0ff */
[----:B------:R3:W4:Y:S04]  /*7650*/  @P0 LDS.128 R44, [R6] ;  /* 0x00000000062c0984 */ /* 0x0007280000000c00 */
[----:B------:R3:W1:Y:S04]  /*7660*/  @P0 LDS.128 R40, [R5+0x10] ;  /* 0x0000100005280984 */ /* 0x0006680000000c00 */
[----:B------:R3:W1:Y:S04]  /*7670*/  @P0 LDS.128 R32, [R4+0x20] ;  /* 0x0000200004200984 */ /* 0x0006680000000c00 */
[----:B------:R3:W1:Y:S02]  /*7680*/  @P0 LDS.128 R36, [R3+0x30] ;  /* 0x0000300003240984 */ /* 0x0006640000000c00 */
.L_x_126:
[----:B------:R-:W-:Y:S05]  /*7690*/  BSYNC B1 ;  /* 0x0000000000017941 */ /* 0x000fea0003800000 */
.L_x_125:
[----:B-1----:R-:W-:Y:S05]  /*76a0*/  VIADD R0, R25, 0x10 ;  /* 0x0000001019007836 */ /* 0x002fea0000000000 */
[----:B------:R-:W-:Y:S04]  /*76b0*/  SHF.R.U32.HI R0, RZ, 0x15, R0 ;  /* 0x00000015ff007819 */ /* 0x000fe80000011600 */
[----:B------:R-:W-:Y:S11]  /*76c0*/  LOP3.LUT P0, RZ, R0, 0x3, R57, 0x48, !PT ;  /* 0x0000000300ff7812 */ /* 0x000ff60007804839 */
[----:B------:R-:W-:Y:S02]  /*76d0*/  @!UPT UIADD3 URZ, UPT, UPT, URZ, URZ, URZ ;  /* 0x000000fffffff290 */ /* 0x000fe4000fffe0ff */
[----:B------:R-:W-:Y:S05]  /*76e0*/  @!P0 BRA `(.L_x_130) ;  /* 0x0000000000408947 */ /* 0x000fea0003800000 */
[----:B------:R-:W1:Y:S01]  /*76f0*/  LDCU.64 UR8, c[0x4][0x70] ;  /* 0x01000e00ff0877ac */ /* 0x000e620008000a00 */
[----:B---3--:R-:W-:Y:S01]  /*7700*/  MOV R3, 0x0 ;  /* 0x0000000000037802 */ /* 0x008fe20000000f00 */
[----:B------:R-:W-:Y:S02]  /*7710*/  HFMA2 R12, -RZ, RZ, 0, 5.9604644775390625e-08 ;  /* 0x00000001ff0c7431 */ /* 0x000fe400000001ff */
[----:B------:R-:W-:Y:S02]  /*7720*/  IMAD.MOV.U32 R8, RZ, RZ, 0x192 ;  /* 0x00000192ff087424 */ /* 0x000fe400078e00ff */
[----:B------:R-:W-:Y:S01]  /*7730*/  IMAD.MOV.U32 R13, RZ, RZ, RZ ;  /* 0x000000ffff0d7224 */ /* 0x000fe200078e00ff */
[----:B------:R-:W3:Y:S01]  /*7740*/  LDCU.64 UR6, c[0x4][0x78] ;  /* 0x01000f00ff0677ac */ /* 0x000ee20008000a00 */
[----:B------:R-:W2:Y:S01]  /*7750*/  LDC.64 R2, c[0x4][R3] ;  /* 0x0100000003027b82 */ /* 0x000ea20000000a00 */
[----:B------:R-:W5:Y:S01]  /*7760*/  LDCU.64 UR4, c[0x4][0x10] ;  /* 0x01000200ff0477ac */ /* 0x000f620008000a00 */
[----:B-1----:R-:W-:Y:S01]  /*7770*/  MOV R5, UR9 ;  /* 0x0000000900057c02 */ /* 0x002fe20008000f00 */
[----:B------:R-:W-:Y:S01]  /*7780*/  IMAD.U32 R4, RZ, RZ, UR8 ;  /* 0x00000008ff047e24 */ /* 0x000fe2000f8e00ff */
[----:B---3--:R-:W-:Y:S01]  /*7790*/  MOV R7, UR7 ;  /* 0x0000000700077c02 */ /* 0x008fe20008000f00 */
[----:B------:R-:W-:Y:S01]  /*77a0*/  IMAD.U32 R6, RZ, RZ, UR6 ;  /* 0x00000006ff067e24 */ /* 0x000fe2000f8e00ff */
[----:B-----5:R-:W-:Y:S01]  /*77b0*/  MOV R11, UR5 ;  /* 0x00000005000b7c02 */ /* 0x020fe20008000f00 */
[----:B------:R-:W-:Y:S02]  /*77c0*/  IMAD.U32 R10, RZ, RZ, UR4 ;  /* 0x00000004ff0a7e24 */ /* 0x000fe4000f8e00ff */
[----:B------:R-:W-:Y:S07]  /*77d0*/  LEPC R20, `(.L_x_130) ;  /* 0x000000001014794e */ /* 0x000fee0000000000 */
[----:B--2-4-:R-:W-:Y:S05]  /*77e0*/  CALL.ABS.NOINC R2 ;  /* 0x0000000002007343 */ /* 0x014fea0003c00000 */
.L_x_130:
[----:B---34-:R-:W-:Y:S01]  /*77f0*/  LOP3.LUT R3, R44, 0xffffe000, RZ, 0xc0, !PT ;  /* 0xffffe0002c037812 */ /* 0x018fe200078ec0ff */
[----:B------:R-:W-:Y:S05]  /*7800*/  WARPSYNC.ALL ;  /* 0x0000000000007948 */ /* 0x000fea0003800000 */
[----:B------:R-:W-:Y:S01]  /*7810*/  R2UR UR4, R25 ;  /* 0x00000000190472ca */ /* 0x000fe200000e0000 */
[----:B------:R-:W1:Y:S01]  /*7820*/  S2R R76, SR_CgaCtaId ;  /* 0x00000000004c7919 */ /* 0x000e620000008800 */
[----:B------:R-:W-:Y:S01]  /*7830*/  LOP3.LUT R20, R40, 0xffffe000, RZ, 0xc0, !PT ;  /* 0xffffe00028147812 */ /* 0x000fe200078ec0ff */
[----:B------:R-:W-:Y:S01]  /*7840*/  BSSY.RECONVERGENT B0, `(.L_x_131) ;  /* 0x000005e000007945 */ /* 0x000fe20003800200 */
[----:B------:R-:W-:Y:S02]  /*7850*/  ISETP.NE.AND P6, PT, R71, RZ, PT ;  /* 0x000000ff4700720c */ /* 0x000fe40003fc5270 */
[----:B------:R-:W-:Y:S07]  /*7860*/  ISETP.NE.AND P0, PT, R70, RZ, PT ;  /* 0x000000ff4600720c */ /* 0x000fee0003f05270 */
[----:B------:R-:W3:Y:S02]  /*7870*/  LDTM.x16 R4, tmem[UR4+0x10] ;  /* 0x00001004000479ee */ /* 0x000ee40008240000 */
[C---:B---3--:R-:W-:Y:S01]  /*7880*/  FMUL R0, R24.reuse, R4 ;  /* 0x0000000418007220 */ /* 0x048fe20000400000 */
[----:B------:R-:W-:Y:S01]  /*7890*/  LOP3.LUT R4, R45, 0xffffe000, RZ, 0xc0, !PT ;  /* 0xffffe0002d047812 */ /* 0x000fe200078ec0ff */
[C---:B------:R-:W-:Y:S01]  /*78a0*/  FMUL R2, R24.reuse, R5 ;  /* 0x0000000518027220 */ /* 0x040fe20000400000 */
[----:B------:R-:W-:Y:S01]  /*78b0*/  FMUL R5, R24, R12 ;  /* 0x0000000c18057220 */ /* 0x000fe20000400000 */
[C---:B------:R-:W-:Y:S01]  /*78c0*/  FFMA R28, R27.reuse, R3, R0 ;  /* 0x000000031b1c7223 */ /* 0x040fe20000000000 */
[----:B------:R-:W-:Y:S01]  /*78d0*/  LOP3.LUT R3, R46, 0xffffe000, RZ, 0xc0, !PT ;  /* 0xffffe0002e037812 */ /* 0x000fe200078ec0ff */
[----:B------:R-:W-:Y:S01]  /*78e0*/  FFMA R29, R27, R4, R2 ;  /* 0x000000041b1d7223 */ /* 0x000fe20000000002 */
[----:B------:R-:W-:Y:S01]  /*78f0*/  LOP3.LUT R4, R47, 0xffffe000, RZ, 0xc0, !PT ;  /* 0xffffe0002f047812 */ /* 0x000fe200078ec0ff */
[C---:B------:R-:W-:Y:S01]  /*7900*/  FMUL R0, R24.reuse, R6 ;  /* 0x0000000618007220 */ /* 0x040fe20000400000 */
[----:B------:R-:W-:Y:S01]  /*7910*/  F2FP.TF32.F32.PACK_B R28, R28 ;  /* 0x0000001cff1c723e */ /* 0x000fe200024050ff */
[C---:B------:R-:W-:Y:S01]  /*7920*/  FMUL R2, R24.reuse, R7 ;  /* 0x0000000718027220 */ /* 0x040fe20000400000 */
[----:B------:R-:W-:Y:S01]  /*7930*/  F2FP.TF32.F32.PACK_B R29, R29 ;  /* 0x0000001dff1d723e */ /* 0x000fe200024050ff */
[C---:B------:R-:W-:Y:S01]  /*7940*/  FFMA R30, R27.reuse, R3, R0 ;  /* 0x000000031b1e7223 */ /* 0x040fe20000000000 */
[C---:B------:R-:W-:Y:S01]  /*7950*/  FMUL R0, R24.reuse, R8 ;  /* 0x0000000818007220 */ /* 0x040fe20000400000 */
[----:B------:R-:W-:Y:S01]  /*7960*/  FFMA R31, R27, R4, R2 ;  /* 0x000000041b1f7223 */ /* 0x000fe20000000002 */
[C---:B------:R-:W-:Y:S01]  /*7970*/  FMUL R6, R24.reuse, R13 ;  /* 0x0000000d18067220 */ /* 0x040fe20000400000 */
[----:B------:R-:W-:Y:S01]  /*7980*/  LOP3.LUT R13, R41, 0xffffe000, RZ, 0xc0, !PT ;  /* 0xffffe000290d7812 */ /* 0x000fe200078ec0ff */
[C---:B------:R-:W-:Y:S01]  /*7990*/  FMUL R2, R24.reuse, R9 ;  /* 0x0000000918027220 */ /* 0x040fe20000400000 */
[----:B------:R-:W-:Y:S01]  /*79a0*/  F2FP.TF32.F32.PACK_B R30, R30 ;  /* 0x0000001eff1e723e */ /* 0x000fe200024050ff */
[----:B------:R-:W-:Y:S01]  /*79b0*/  FMUL R9, R24, R16 ;  /* 0x0000001018097220 */ /* 0x000fe20000400000 */
[----:B------:R-:W-:Y:S01]  /*79c0*/  F2FP.TF32.F32.PACK_B R31, R31 ;  /* 0x0000001fff1f723e */ /* 0x000fe200024050ff */
[----:B------:R-:W-:Y:S01]  /*79d0*/  FFMA R16, R27, R20, R0 ;  /* 0x000000141b107223 */ /* 0x000fe20000000000 */
[----:B------:R-:W-:Y:S01]  /*79e0*/  LOP3.LUT R0, R42, 0xffffe000, RZ, 0xc0, !PT ;  /* 0xffffe0002a007812 */ /* 0x000fe200078ec0ff */
[C---:B------:R-:W-:Y:S01]  /*79f0*/  FMUL R3, R24.reuse, R10 ;  /* 0x0000000a18037220 */ /* 0x040fe20000400000 */
[C---:B------:R-:W-:Y:S01]  /*7a00*/  FMUL R7, R24.reuse, R14 ;  /* 0x0000000e18077220 */ /* 0x040fe20000400000 */
[----:B------:R-:W-:Y:S01]  /*7a10*/  LOP3.LUT R14, R43, 0xffffe000, RZ, 0xc0, !PT ;  /* 0xffffe0002b0e7812 */ /* 0x000fe200078ec0ff */
[----:B------:R-:W-:Y:S01]  /*7a20*/  FMUL R10, R24, R17 ;  /* 0x00000011180a7220 */ /* 0x000fe20000400000 */
[----:B------:R-:W-:Y:S01]  /*7a30*/  F2FP.TF32.F32.PACK_B R16, R16 ;  /* 0x00000010ff10723e */ /* 0x000fe200024050ff */
[----:B------:R-:W-:Y:S01]  /*7a40*/  FFMA R17, R27, R13, R2 ;  /* 0x0000000d1b117223 */ /* 0x000fe20000000002 */
[----:B------:R-:W-:Y:S01]  /*7a50*/  LOP3.LUT R2, R32, 0xffffe000, RZ, 0xc0, !PT ;  /* 0xffffe00020027812 */ /* 0x000fe200078ec0ff */
[----:B------:R-:W-:Y:S01]  /*7a60*/  STS.128 [R68+0x2000], R28 ;  /* 0x0020001c44007388 */ /* 0x000fe20000000c00 */
[----:B------:R-:W-:Y:S01]  /*7a70*/  LOP3.LUT R13, R39, 0xffffe000, RZ, 0xc0, !PT ;  /* 0xffffe000270d7812 */ /* 0x000fe200078ec0ff */
[C---:B------:R-:W-:Y:S01]  /*7a80*/  FMUL R4, R24.reuse, R11 ;  /* 0x0000000b18047220 */ /* 0x040fe20000400000 */
[----:B------:R-:W-:Y:S01]  /*7a90*/  F2FP.TF32.F32.PACK_B R17, R17 ;  /* 0x00000011ff11723e */ /* 0x000fe200024050ff */
[C---:B------:R-:W-:Y:S01]  /*7aa0*/  FMUL R11, R24.reuse, R18 ;  /* 0x00000012180b7220 */ /* 0x040fe20000400000 */
[----:B------:R-:W-:Y:S01]  /*7ab0*/  FFMA R18, R27, R0, R3 ;  /* 0x000000001b127223 */ /* 0x000fe20000000003 */
[----:B------:R-:W-:Y:S01]  /*7ac0*/  LOP3.LUT R0, R33, 0xffffe000, RZ, 0xc0, !PT ;  /* 0xffffe00021007812 */ /* 0x000fe200078ec0ff */
[----:B------:R-:W-:Y:S01]  /*7ad0*/  FMUL R12, R24, R19 ;  /* 0x00000013180c7220 */ /* 0x000fe20000400000 */
[----:B------:R-:W-:Y:S01]  /*7ae0*/  LOP3.LUT R3, R34, 0xffffe000, RZ, 0xc0, !PT ;  /* 0xffffe00022037812 */ /* 0x000fe200078ec0ff */
[C---:B------:R-:W-:Y:S01]  /*7af0*/  FFMA R19, R27.reuse, R14, R4 ;  /* 0x0000000e1b137223 */ /* 0x040fe20000000004 */
[----:B------:R-:W-:Y:S01]  /*7b00*/  FFMA R4, R27, R2, R5 ;  /* 0x000000021b047223 */ /* 0x000fe20000000005 */
[----:B------:R-:W-:Y:S01]  /*7b10*/  LOP3.LUT R2, R35, 0xffffe000, RZ, 0xc0, !PT ;  /* 0xffffe00023027812 */ /* 0x000fe200078ec0ff */
[----:B------:R-:W-:Y:S01]  /*7b20*/  FMUL R8, R24, R15 ;  /* 0x0000000f18087220 */ /* 0x000fe20000400000 */
[----:B------:R-:W-:Y:S01]  /*7b30*/  F2FP.TF32.F32.PACK_B R18, R18 ;  /* 0x00000012ff12723e */ /* 0x000fe200024050ff */
[C---:B------:R-:W-:Y:S01]  /*7b40*/  FFMA R5, R27.reuse, R0, R6 ;  /* 0x000000001b057223 */ /* 0x040fe20000000006 */
[----:B------:R-:W-:Y:S01]  /*7b50*/  F2FP.TF32.F32.PACK_B R19, R19 ;  /* 0x00000013ff13723e */ /* 0x000fe200024050ff */
[C---:B------:R-:W-:Y:S01]  /*7b60*/  FFMA R6, R27.reuse, R3, R7 ;  /* 0x000000031b067223 */ /* 0x040fe20000000007 */
[----:B------:R-:W-:Y:S01]  /*7b70*/  FFMA R7, R27, R2, R8 ;  /* 0x000000021b077223 */ /* 0x000fe20000000008 */
[----:B------:R-:W-:Y:S02]  /*7b80*/  LOP3.LUT R0, R36, 0xffffe000, RZ, 0xc0, !PT ;  /* 0xffffe00024007812 */ /* 0x000fe400078ec0ff */
[----:B------:R-:W-:Y:S01]  /*7b90*/  STS.128 [R67+0x2010], R16 ;  /* 0x0020101043007388 */ /* 0x000fe20000000c00 */
[----:B------:R-:W-:Y:S02]  /*7ba0*/  LOP3.LUT R2, R37, 0xffffe000, RZ, 0xc0, !PT ;  /* 0xffffe00025027812 */ /* 0x000fe400078ec0ff */
[----:B------:R-:W-:Y:S01]  /*7bb0*/  LOP3.LUT R3, R38, 0xffffe000, RZ, 0xc0, !PT ;  /* 0xffffe00026037812 */ /* 0x000fe200078ec0ff */
[C---:B------:R-:W-:Y:S01]  /*7bc0*/  FFMA R8, R27.reuse, R0, R9 ;  /* 0x000000001b087223 */ /* 0x040fe20000000009 */
[----:B------:R-:W-:Y:S01]  /*7bd0*/  F2FP.TF32.F32.PACK_B R4, R4 ;  /* 0x00000004ff04723e */ /* 0x000fe200024050ff */
[C---:B------:R-:W-:Y:S01]  /*7be0*/  FFMA R9, R27.reuse, R2, R10 ;  /* 0x000000021b097223 */ /* 0x040fe2000000000a */
[----:B------:R-:W-:Y:S01]  /*7bf0*/  F2FP.TF32.F32.PACK_B R5, R5 ;  /* 0x00000005ff05723e */ /* 0x000fe200024050ff */
[C---:B------:R-:W-:Y:S01]  /*7c00*/  FFMA R10, R27.reuse, R3, R11 ;  /* 0x000000031b0a7223 */ /* 0x040fe2000000000b */
[----:B------:R-:W-:Y:S01]  /*7c10*/  F2FP.TF32.F32.PACK_B R6, R6 ;  /* 0x00000006ff06723e */ /* 0x000fe200024050ff */
[----:B------:R-:W-:Y:S01]  /*7c20*/  FFMA R11, R27, R13, R12 ;  /* 0x0000000d1b0b7223 */ /* 0x000fe2000000000c */
[----:B------:R-:W-:Y:S01]  /*7c30*/  F2FP.TF32.F32.PACK_B R7, R7 ;  /* 0x00000007ff07723e */ /* 0x000fe200024050ff */
[----:B------:R-:W-:Y:S01]  /*7c40*/  IMAD.U32 R0, RZ, RZ, UR46 ;  /* 0x0000002eff007e24 */ /* 0x000fe2000f8e00ff */
[----:B------:R-:W-:Y:S02]  /*7c50*/  F2FP.TF32.F32.PACK_B R8, R8 ;  /* 0x00000008ff08723e */ /* 0x000fe400024050ff */
[----:B------:R-:W-:Y:S01]  /*7c60*/  F2FP.TF32.F32.PACK_B R9, R9 ;  /* 0x00000009ff09723e */ /* 0x000fe200024050ff */
[----:B------:R3:W-:Y:S01]  /*7c70*/  STS.128 [R66+0x2020], R4 ;  /* 0x0020200442007388 */ /* 0x0007e20000000c00 */
[----:B------:R-:W-:Y:S02]  /*7c80*/  F2FP.TF32.F32.PACK_B R10, R10 ;  /* 0x0000000aff0a723e */ /* 0x000fe400024050ff */
[----:B------:R-:W-:Y:S02]  /*7c90*/  F2FP.TF32.F32.PACK_B R11, R11 ;  /* 0x0000000bff0b723e */ /* 0x000fe400024050ff */
[----:B------:R-:W-:Y:S02]  /*7ca0*/  @P6 LEA R0, R0, UR44, 0x3 ;  /* 0x0000002c00006c11 */ /* 0x000fe4000f8e18ff */
[----:B------:R-:W-:Y:S01]  /*7cb0*/  @P6 SHF.L.U32 R2, R65, 0x1f, RZ ;  /* 0x0000001f41026819 */ /* 0x000fe200000006ff */
[----:B------:R4:W-:Y:S02]  /*7cc0*/  STS.128 [R62+0x2030], R8 ;  /* 0x002030083e007388 */ /* 0x0009e40000000c00 */
[----:B------:R-:W-:Y:S05]  /*7cd0*/  @P6 VIADD R0, R0, 0xb0 ;  /* 0x000000b000006836 */ /* 0x000fea0000000000 */
[----:B-1----:R-:W-:Y:S01]  /*7ce0*/  @P6 PRMT R0, R76, 0x654, R0 ;  /* 0x000006544c006816 */ /* 0x002fe20000000000 */
[----:B------:R-:W-:Y:S01]  /*7cf0*/  @!PT LDS RZ, [RZ] ;  /* 0x00000000fffff984 */ /* 0x000fe20000000800 */
[----:B------:R-:W-:Y:S01]  /*7d00*/  @!PT LDS RZ, [RZ] ;  /* 0x00000000fffff984 */ /* 0x000fe20000000800 */
[----:B------:R-:W-:Y:S01]  /*7d10*/  @!PT LDS RZ, [RZ] ;  /* 0x00000000fffff984 */ /* 0x000fe20000000800 */
[----:B------:R-:W-:Y:S01]  /*7d20*/  @!PT LDS RZ, [RZ] ;  /* 0x00000000fffff984 */ /* 0x000fe20000000800 */
[----:B------:R1:W-:Y:S06]  /*7d30*/  MEMBAR.ALL.CTA ;  /* 0x0000000000007992 */ /* 0x0003ec0000008000 */
[----:B-1----:R-:W1:Y:S01]  /*7d40*/  FENCE.VIEW.ASYNC.S ;  /* 0x00000000000073c6 */ /* 0x002e620000000000 */
[----:B---3--:R-:W-:Y:S01]  /*7d50*/  LEA R6, R73, UR44, 0x3 ;  /* 0x0000002c49067c11 */ /* 0x008fe2000f8e18ff */
[----:B-1----:R-:W-:Y:S06]  /*7d60*/  BAR.SYNC.DEFER_BLOCKING 0x1, 0x80 ;  /* 0x0042000000007b1d */ /* 0x002fec0000010000 */
[----:B------:R-:W-:Y:S05]  /*7d70*/  @P0 BRA `(.L_x_132) ;  /* 0x0000000000280947 */ /* 0x000fea0003800000 */
[----:B------:R-:W1:Y:S01]  /*7d80*/  LDCU.64 UR6, c[0x0][0x348] ;  /* 0x00006900ff0677ac */ /* 0x000e620008000a00 */
[----:B------:R-:W-:Y:S02]  /*7d90*/  UIADD3 UR9, UPT, UPT, UR49, 0x10, URZ ;  /* 0x0000001031097890 */ /* 0x000fe4000fffe0ff */
[----:B------:R-:W-:Y:S01]  /*7da0*/  UIADD3 UR8, UPT, UPT, UR44, 0x2200, URZ ;  /* 0x000022002c087890 */ /* 0x000fe2000fffe0ff */
[----:B------:R-:W-:Y:S01]  /*7db0*/  UMOV UR10, UR50 ;  /* 0x00000032000a7c82 */ /* 0x000fe20008000000 */
[----:B------:R-:W-:Y:S01]  /*7dc0*/  UMOV UR11, UR36 ;  /* 0x00000024000b7c82 */ /* 0x000fe20008000000 */
[----:B-1----:R-:W-:Y:S04]  /*7dd0*/  UIADD3 UR4, UP0, UPT, UR6, 0x680, URZ ;  /* 0x0000068006047890 */ /* 0x002fe8000ff1e0ff */
[----:B------:R-:W-:Y:S09]  /*7de0*/  UIADD3.X UR5, UPT, UPT, URZ, UR7, URZ, UP0, !UPT ;  /* 0x00000007ff057290 */ /* 0x000ff200087fe4ff */
[----:B------:R1:W-:Y:S01]  /*7df0*/  UTMASTG.3D [UR8], [UR4] ;  /* 0x00000008040073b5 */ /* 0x0003e20008010000 */
[----:B------:R0:W-:Y:S01]  /*7e00*/  UTMACMDFLUSH ;  /* 0x00000000000079b7 */ /* 0x0001e20000000000 */
[----:B-1----:R-:W-:Y:S04]  /*7e10*/  DEPBAR.LE SB0, 0x1 ;  /* 0x000080400000791a */ /* 0x002fe80000000000 */
.L_x_132:
[----:B------:R-:W-:Y:S05]  /*7e20*/  BSYNC.RECONVERGENT B0 ;  /* 0x0000000000007941 */ /* 0x000fea0003800200 */
.L_x_131:
[----:B------:R-:W-:Y:S01]  /*7e30*/  BAR.SYNC.DEFER_BLOCKING 0x1, 0x80 ;  /* 0x0042000000007b1d */ /* 0x000fe20000010000 */
[----:B------:R-:W-:Y:S04]  /*7e40*/  UIADD3 UR4, UPT, UPT, UR46, 0x1, URZ ;  /* 0x000000012e047890 */ /* 0x000fe8000fffe0ff */
[----:B------:R-:W-:Y:S04]  /*7e50*/  UISETP.NE.AND UP0, UPT, UR4, 0x4, UPT ;  /* 0x000000040400788c */ /* 0x000fe8000bf05270 */
[----:B------:R-:W-:Y:S01]  /*7e60*/  USEL UR45, UR4, URZ, UP0 ;  /* 0x000000ff042d7287 */ /* 0x000fe20008000000 */
[----:B------:R1:W-:Y:S01]  /*7e70*/  @P6 SYNCS.ARRIVE.TRANS64.RED.A1T0 RZ, [R0+URZ], RZ ;  /* 0x000000ff00ff69a7 */ /* 0x0003e200081004ff */
[----:B------:R-:W-:Y:S01]  /*7e80*/  BSSY B1, `(.L_x_133) ;  /* 0x0000017000017945 */ /* 0x000fe20003800000 */
[----:B------:R-:W3:Y:S02]  /*7e90*/  @P6 SYNCS.PHASECHK.TRANS64.TRYWAIT P0, [R6+URZ+0x90], R2 ;  /* 0x00009002060065a7 */ /* 0x000ee400080011ff */
[----:B---3--:R-:W-:Y:S01]  /*7ea0*/  @P6 SEL R74, RZ, 0x1, !P0 ;  /* 0x00000001ff4a6807 */ /* 0x008fe20004000000 */
[----:B-1----:R-:W-:Y:S06]  /*7eb0*/  @!P6 BRA `(.L_x_134) ;  /* 0x00000000004ce947 */ /* 0x002fec0003800000 */
        /* <DEDUP_REMOVED lines=9> */
[----:B------:R-:W-:Y:S04]  /*7f50*/  SHF.L.U32 R5, R65, 0x1f, RZ ;  /* 0x0000001f41057819 */ /* 0x000fe800000006ff */
[----:B------:R-:W1:Y:S02]  /*7f60*/  SYNCS.PHASECHK.TRANS64.TRYWAIT P0, [R6+URZ+0x90], R5 ;  /* 0x00009005060075a7 */ /* 0x000e6400080011ff */
[----:B-1----:R-:W-:Y:S05]  /*7f70*/  @!P0 BRA `(.L_x_137) ;  /* 0x0000002000b88947 */ /* 0x002fea0003800000 */
.L_x_136:
[----:B------:R-:W-:Y:S05]  /*7f80*/  BSYNC B0 ;  /* 0x0000000000007941 */ /* 0x000fea0003800000 */
.L_x_135:
[----:B------:R-:W-:Y:S02]  /*7f90*/  ISETP.NE.AND P0, PT, R75, RZ, PT ;  /* 0x000000ff4b00720c */ /* 0x000fe40003f05270 */
[----:B------:R-:W-:Y:S11]  /*7fa0*/  IADD3 R73, PT, PT, R73, 0x1, RZ ;  /* 0x0000000149497810 */ /* 0x000ff60007ffe0ff */
[----:B------:R3:W1:Y:S04]  /*7fb0*/  @P0 LDS.128 R44, [R4] ;  /* 0x00000000042c0984 */ /* 0x0006680000000c00 */
[----:B------:R3:W1:Y:S04]  /*7fc0*/  @P0 LDS.128 R40, [R3+0x10] ;  /* 0x0000100003280984 */ /* 0x0006680000000c00 */
[----:B------:R3:W1:Y:S04]  /*7fd0*/  @P0 LDS.128 R32, [R2+0x20] ;  /* 0x0000200002200984 */ /* 0x0006680000000c00 */
[----:B------:R3:W1:Y:S02]  /*7fe0*/  @P0 LDS.128 R36, [R0+0x30] ;  /* 0x0000300000240984 */ /* 0x0006640000000c00 */
.L_x_134:
[----:B------:R-:W-:Y:S05]  /*7ff0*/  BSYNC B1 ;  /* 0x0000000000017941 */ /* 0x000fea0003800000 */
.L_x_133:
[----:B---3--:R-:W-:Y:S05]  /*8000*/  VIADD R0, R25, 0x20 ;  /* 0x0000002019007836 */ /* 0x008fea0000000000 */
[----:B------:R-:W-:Y:S04]  /*8010*/  SHF.R.U32.HI R0, RZ, 0x15, R0 ;  /* 0x00000015ff007819 */ /* 0x000fe80000011600 */
[----:B------:R-:W-:Y:S11]  /*8020*/  LOP3.LUT P0, RZ, R0, 0x3, R57, 0x48, !PT ;  /* 0x0000000300ff7812 */ /* 0x000ff60007804839 */
[----:B------:R-:W-:Y:S02]  /*8030*/  @!UPT UIADD3 URZ, UPT, UPT, URZ, URZ, URZ ;  /* 0x000000fffffff290 */ /* 0x000fe4000fffe0ff */
[----:B------:R-:W-:Y:S05]  /*8040*/  @!P0 BRA `(.L_x_138) ;  /* 0x0000000000408947 */ /* 0x000fea0003800000 */
[----:B------:R-:W1:Y:S01]  /*8050*/  LDCU.64 UR8, c[0x4][0x70] ;  /* 0x01000e00ff0877ac */ /* 0x000e620008000a00 */
[----:B------:R-:W-:Y:S01]  /*8060*/  MOV R3, 0x0 ;  /* 0x0000000000037802 */ /* 0x000fe20000000f00 */
[----:B------:R-:W-:Y:S02]  /*8070*/  HFMA2 R12, -RZ, RZ, 0, 5.9604644775390625e-08 ;  /* 0x00000001ff0c7431 */ /* 0x000fe400000001ff */
[----:B----4-:R-:W-:Y:S02]  /*8080*/  IMAD.MOV.U32 R8, RZ, RZ, 0x192 ;  /* 0x00000192ff087424 */ /* 0x010fe400078e00ff */
[----:B------:R-:W-:Y:S01]  /*8090*/  IMAD.MOV.U32 R13, RZ, RZ, RZ ;  /* 0x000000ffff0d7224 */ /* 0x000fe200078e00ff */
[----:B------:R-:W3:Y:S01]  /*80a0*/  LDCU.64 UR6, c[0x4][0x78] ;  /* 0x01000f00ff0677ac */ /* 0x000ee20008000a00 */
[----:B------:R-:W4:Y:S01]  /*80b0*/  LDC.64 R2, c[0x4][R3] ;  /* 0x0100000003027b82 */ /* 0x000f220000000a00 */
        /* <DEDUP_REMOVED lines=9> */
.L_x_138:
[----:B-1----:R-:W-:Y:S01]  /*8150*/  LOP3.LUT R3, R44, 0xffffe000, RZ, 0xc0, !PT ;  /* 0xffffe0002c037812 */ /* 0x002fe200078ec0ff */
[----:B------:R-:W-:Y:S05]  /*8160*/  WARPSYNC.ALL ;  /* 0x0000000000007948 */ /* 0x000fea0003800000 */
[----:B------:R-:W-:Y:S01]  /*8170*/  R2UR UR4, R25 ;  /* 0x00000000190472ca */ /* 0x000fe200000e0000 */
[----:B------:R-:W-:Y:S01]  /*8180*/  BSSY.RECONVERGENT B0, `(.L_x_139) ;  /* 0x000005f000007945 */ /* 0x000fe20003800200 */
[----:B------:R-:W-:Y:S02]  /*8190*/  LOP3.LUT R20, R40, 0xffffe000, RZ, 0xc0, !PT ;  /* 0xffffe00028147812 */ /* 0x000fe400078ec0ff */
[----:B------:R-:W-:Y:S02]  /*81a0*/  LOP3.LUT R21, R41, 0xffffe000, RZ, 0xc0, !PT ;  /* 0xffffe00029157812 */ /* 0x000fe400078ec0ff */
[----:B------:R-:W-:Y:S02]  /*81b0*/  LOP3.LUT R26, R42, 0xffffe000, RZ, 0xc0, !PT ;  /* 0xffffe0002a1a7812 */ /* 0x000fe400078ec0ff */
[----:B------:R-:W-:Y:S02]  /*81c0*/  ISETP.NE.AND P6, PT, R71, RZ, PT ;  /* 0x000000ff4700720c */ /* 0x000fe40003fc5270 */
[----:B------:R-:W-:Y:S03]  /*81d0*/  ISETP.NE.AND P0, PT, R70, RZ, PT ;  /* 0x000000ff4600720c */ /* 0x000fe60003f05270 */
[----:B----4-:R-:W1:Y:S02]  /*81e0*/  LDTM.x16 R4, tmem[UR4+0x20] ;  /* 0x00002004000479ee */ /* 0x010e640008240000 */
[C---:B-1----:R-:W-:Y:S01]  /*81f0*/  FMUL R0, R24.reuse, R4 ;  /* 0x0000000418007220 */ /* 0x042fe20000400000 */
        /* <DEDUP_REMOVED lines=13> */
[C---:B------:R-:W-:Y:S01]  /*82d0*/  FFMA R31, R27.reuse, R4, R2 ;  /* 0x000000041b1f7223 */ /* 0x040fe20000000002 */
[C---:B------:R-:W-:Y:S01]  /*82e0*/  FMUL R2, R24.reuse, R9 ;  /* 0x0000000918027220 */ /* 0x040fe20000400000 */
[C---:B------:R-:W-:Y:S01]  /*82f0*/  FMUL R9, R24.reuse, R16 ;  /* 0x0000001018097220 */ /* 0x040fe20000400000 */
[----:B------:R-:W-:Y:S01]  /*8300*/  F2FP.TF32.F32.PACK_B R30, R30 ;  /* 0x0000001eff1e723e */ /* 0x000fe200024050ff */
[----:B------:R-:W-:Y:S01]  /*8310*/  FFMA R16, R27, R20, R0 ;  /* 0x000000141b107223 */ /* 0x000fe20000000000 */
[----:B------:R-:W-:Y:S01]  /*8320*/  LOP3.LUT R0, R43, 0xffffe000, RZ, 0xc0, !PT ;  /* 0xffffe0002b007812 */ /* 0x000fe200078ec0ff */
[C---:B------:R-:W-:Y:S01]  /*8330*/  FMUL R3, R24.reuse, R10 ;  /* 0x0000000a18037220 */ /* 0x040fe20000400000 */
[----:B------:R-:W-:Y:S01]  /*8340*/  F2FP.TF32.F32.PACK_B R31, R31 ;  /* 0x0000001fff1f723e */ /* 0x000fe200024050ff */
[C---:B------:R-:W-:Y:S01]  /*8350*/  FMUL R4, R24.reuse, R11 ;  /* 0x0000000b18047220 */ /* 0x040fe20000400000 */
[----:B------:R-:W-:Y:S01]  /*8360*/  F2FP.TF32.F32.PACK_B R16, R16 ;  /* 0x00000010ff10723e */ /* 0x000fe200024050ff */
[----:B------:R-:W-:Y:S01]  /*8370*/  FMUL R10, R24, R17 ;  /* 0x00000011180a7220 */ /* 0x000fe20000400000 */
[C---:B------:R-:W-:Y:S01]  /*8380*/  FFMA R17, R27.reuse, R21, R2 ;  /* 0x000000151b117223 */ /* 0x040fe20000000002 */
[----:B------:R-:W-:Y:S01]  /*8390*/  LOP3.LUT R2, R32, 0xffffe000, RZ, 0xc0, !PT ;  /* 0xffffe00020027812 */ /* 0x000fe200078ec0ff */
[----:B------:R1:W-:Y:S01]  /*83a0*/  STS.128 [R68+0x4000], R28 ;  /* 0x0040001c44007388 */ /* 0x0003e20000000c00 */
[C---:B------:R-:W-:Y:S01]  /*83b0*/  FMUL R11, R24.reuse, R18 ;  /* 0x00000012180b7220 */ /* 0x040fe20000400000 */
[----:B------:R-:W-:Y:S01]  /*83c0*/  FFMA R18, R27, R26, R3 ;  /* 0x0000001a1b127223 */ /* 0x000fe20000000003 */
[----:B------:R-:W-:Y:S01]  /*83d0*/  LOP3.LUT R3, R33, 0xffffe000, RZ, 0xc0, !PT ;  /* 0xffffe00021037812 */ /* 0x000fe200078ec0ff */
[C---:B------:R-:W-:Y:S01]  /*83e0*/  FMUL R12, R24.reuse, R19 ;  /* 0x00000013180c7220 */ /* 0x040fe20000400000 */
[----:B------:R-:W-:Y:S01]  /*83f0*/  F2FP.TF32.F32.PACK_B R17, R17 ;  /* 0x00000011ff11723e */ /* 0x000fe200024050ff */
[----:B------:R-:W-:Y:S01]  /*8400*/  FFMA R19, R27, R0, R4 ;  /* 0x000000001b137223 */ /* 0x000fe20000000004 */
[----:B------:R-:W-:Y:S01]  /*8410*/  F2FP.TF32.F32.PACK_B R18, R18 ;  /* 0x00000012ff12723e */ /* 0x000fe200024050ff */
[----:B------:R-:W-:Y:S01]  /*8420*/  FMUL R6, R24, R13 ;  /* 0x0000000d18067220 */ /* 0x000fe20000400000 */
[----:B------:R-:W-:Y:S01]  /*8430*/  LOP3.LUT R13, R34, 0xffffe000, RZ, 0xc0, !PT ;  /* 0xffffe000220d7812 */ /* 0x000fe200078ec0ff */
[C---:B------:R-:W-:Y:S01]  /*8440*/  FMUL R7, R24.reuse, R14 ;  /* 0x0000000e18077220 */ /* 0x040fe20000400000 */
[----:B------:R-:W-:Y:S01]  /*8450*/  LOP3.LUT R14, R35, 0xffffe000, RZ, 0xc0, !PT ;  /* 0xffffe000230e7812 */ /* 0x000fe200078ec0ff */
[----:B------:R-:W-:Y:S01]  /*8460*/  FMUL R8, R24, R15 ;  /* 0x0000000f18087220 */ /* 0x000fe20000400000 */
[----:B------:R-:W-:Y:S01]  /*8470*/  F2FP.TF32.F32.PACK_B R19, R19 ;  /* 0x00000013ff13723e */ /* 0x000fe200024050ff */
[C---:B------:R-:W-:Y:S01]  /*8480*/  FFMA R4, R27.reuse, R2, R5 ;  /* 0x000000021b047223 */ /* 0x040fe20000000005 */
[C---:B------:R-:W-:Y:S01]  /*8490*/  FFMA R5, R27.reuse, R3, R6 ;  /* 0x000000031b057223 */ /* 0x040fe20000000006 */
[C---:B------:R-:W-:Y:S01]  /*84a0*/  FFMA R6, R27.reuse, R13, R7 ;  /* 0x0000000d1b067223 */ /* 0x040fe20000000007 */
[----:B------:R-:W-:Y:S01]  /*84b0*/  FFMA R7, R27, R14, R8 ;  /* 0x0000000e1b077223 */ /* 0x000fe20000000008 */
[----:B------:R1:W-:Y:S01]  /*84c0*/  STS.128 [R67+0x4010], R16 ;  /* 0x0040101043007388 */ /* 0x0003e20000000c00 */
[----:B------:R-:W-:Y:S01]  /*84d0*/  LOP3.LUT R0, R36, 0xffffe000, RZ, 0xc0, !PT ;  /* 0xffffe00024007812 */ /* 0x000fe200078ec0ff */
[----:B------:R-:W-:Y:S01]  /*84e0*/  IMAD.U32 R14, RZ, RZ, UR45 ;  /* 0x0000002dff0e7e24 */ /* 0x000fe2000f8e00ff */
[----:B------:R-:W-:Y:S02]  /*84f0*/  LOP3.LUT R2, R37, 0xffffe000, RZ, 0xc0, !PT ;  /* 0xffffe00025027812 */ /* 0x000fe400078ec0ff */
        /* <DEDUP_REMOVED lines=14> */
[----:B------:R-:W-:Y:S02]  /*85e0*/  F2FP.TF32.F32.PACK_B R11, R11 ;  /* 0x0000000bff0b723e */ /* 0x000fe400024050ff */
[----:B------:R-:W-:Y:S02]  /*85f0*/  @P6 LEA R14, R14, UR44, 0x3 ;  /* 0x0000002c0e0e6c11 */ /* 0x000fe4000f8e18ff */
[----:B------:R-:W-:Y:S01]  /*8600*/  LEA R0, R73, UR44, 0x3 ;  /* 0x0000002c49007c11 */ /* 0x000fe2000f8e18ff */
[----:B------:R1:W-:Y:S01]  /*8610*/  STS.128 [R62+0x4030], R8 ;  /* 0x004030083e007388 */ /* 0x0003e20000000c00 */
[----:B------:R-:W-:Y:S01]  /*8620*/  @P6 SHF.L.U32 R2, R65, 0x1f, RZ ;  /* 0x0000001f41026819 */ /* 0x000fe200000006ff */
[----:B------:R-:W-:Y:S05]  /*8630*/  @P6 VIADD R14, R14, 0xb0 ;  /* 0x000000b00e0e6836 */ /* 0x000fea0000000000 */
[----:B------:R-:W-:Y:S01]  /*8640*/  @P6 PRMT R14, R76, 0x654, R14 ;  /* 0x000006544c0e6816 */ /* 0x000fe2000000000e */
[----:B------:R-:W-:Y:S01]  /*8650*/  @!PT LDS RZ, [RZ] ;  /* 0x00000000fffff984 */ /* 0x000fe20000000800 */
[----:B------:R-:W-:Y:S01]  /*8660*/  @!PT LDS RZ, [RZ] ;  /* 0x00000000fffff984 */ /* 0x000fe20000000800 */
[----:B------:R-:W-:Y:S01]  /*8670*/  @!PT LDS RZ, [RZ] ;  /* 0x00000000fffff984 */ /* 0x000fe20000000800 */
[----:B------:R-:W-:Y:S01]  /*8680*/  @!PT LDS RZ, [RZ] ;  /* 0x00000000fffff984 */ /* 0x000fe20000000800 */
[----:B------:R3:W-:Y:S06]  /*8690*/  MEMBAR.ALL.CTA ;  /* 0x0000000000007992 */ /* 0x0007ec0000008000 */
[----:B---3--:R-:W3:Y:S02]  /*86a0*/  FENCE.VIEW.ASYNC.S ;  /* 0x00000000000073c6 */ /* 0x008ee40000000000 */
[----:B---3--:R-:W-:Y:S06]  /*86b0*/  BAR.SYNC.DEFER_BLOCKING 0x1, 0x80 ;  /* 0x0042000000007b1d */ /* 0x008fec0000010000 */
[----:B------:R-:W-:Y:S05]  /*86c0*/  @P0 BRA `(.L_x_140) ;  /* 0x0000000000280947 */ /* 0x000fea0003800000 */
[----:B------:R-:W3:Y:S01]  /*86d0*/  LDCU.64 UR6, c[0x0][0x348] ;  /* 0x00006900ff0677ac */ /* 0x000ee20008000a00 */
[----:B------:R-:W-:Y:S02]  /*86e0*/  UIADD3 UR9, UPT, UPT, UR49, 0x20, URZ ;  /* 0x0000002031097890 */ /* 0x000fe4000fffe0ff */
[----:B------:R-:W-:Y:S01]  /*86f0*/  UIADD3 UR8, UPT, UPT, UR44, 0x4200, URZ ;  /* 0x000042002c087890 */ /* 0x000fe2000fffe0ff */
[----:B------:R-:W-:Y:S01]  /*8700*/  UMOV UR10, UR50 ;  /* 0x00000032000a7c82 */ /* 0x000fe20008000000 */
[----:B------:R-:W-:Y:S01]  /*8710*/  UMOV UR11, UR36 ;  /* 0x00000024000b7c82 */ /* 0x000fe20008000000 */
[----:B---3--:R-:W-:Y:S04]  /*8720*/  UIADD3 UR4, UP0, UPT, UR6, 0x680, URZ ;  /* 0x0000068006047890 */ /* 0x008fe8000ff1e0ff */
[----:B------:R-:W-:Y:S09]  /*8730*/  UIADD3.X UR5, UPT, UPT, URZ, UR7, URZ, UP0, !UPT ;  /* 0x00000007ff057290 */ /* 0x000ff200087fe4ff */
[----:B------:R3:W-:Y:S01]  /*8740*/  UTMASTG.3D [UR8], [UR4] ;  /* 0x00000008040073b5 */ /* 0x0007e20008010000 */
[----:B------:R0:W-:Y:S01]  /*8750*/  UTMACMDFLUSH ;  /* 0x00000000000079b7 */ /* 0x0001e20000000000 */
[----:B---3--:R-:W-:Y:S04]  /*8760*/  DEPBAR.LE SB0, 0x1 ;  /* 0x000080400000791a */ /* 0x008fe80000000000 */
.L_x_140:
[----:B------:R-:W-:Y:S05]  /*8770*/  BSYNC.RECONVERGENT B0 ;  /* 0x0000000000007941 */ /* 0x000fea0003800200 */
.L_x_139:
[----:B------:R-:W-:Y:S01]  /*8780*/  BAR.SYNC.DEFER_BLOCKING 0x1, 0x80 ;  /* 0x0042000000007b1d */ /* 0x000fe20000010000 */
[----:B------:R-:W-:Y:S04]  /*8790*/  UIADD3 UR4, UPT, UPT, UR45, 0x1, URZ ;  /* 0x000000012d047890 */ /* 0x000fe8000fffe0ff */
[----:B------:R-:W-:Y:S04]  /*87a0*/  UISETP.NE.AND UP0, UPT, UR4, 0x4, UPT ;  /* 0x000000040400788c */ /* 0x000fe8000bf05270 */
[----:B------:R-:W-:Y:S01]  /*87b0*/  USEL UR46, UR4, URZ, UP0 ;  /* 0x000000ff042e7287 */ /* 0x000fe20008000000 */
[----:B------:R3:W-:Y:S01]  /*87c0*/  @P6 SYNCS.ARRIVE.TRANS64.RED.A1T0 RZ, [R14+URZ], RZ ;  /* 0x000000ff0eff69a7 */ /* 0x0007e200081004ff */
[----:B------:R-:W-:Y:S01]  /*87d0*/  BSSY B1, `(.L_x_141) ;  /* 0x0000017000017945 */ /* 0x000fe20003800000 */
[----:B------:R-:W4:Y:S02]  /*87e0*/  @P6 SYNCS.PHASECHK.TRANS64.TRYWAIT P0, [R0+URZ+0x90], R2 ;  /* 0x00009002000065a7 */ /* 0x000f2400080011ff */
[----:B----4-:R-:W-:Y:S01]  /*87f0*/  @P6 SEL R74, RZ, 0x1, !P0 ;  /* 0x00000001ff4a6807 */ /* 0x010fe20004000000 */
[----:B---3--:R-:W-:Y:S06]  /*8800*/  @!P6 BRA `(.L_x_142) ;  /* 0x00000000004ce947 */ /* 0x008fec0003800000 */
[----:B------:R-:W-:Y:S01]  /*8810*/  ISETP.NE.AND P0, PT, R74, RZ, PT ;  /* 0x000000ff4a00720c */ /* 0x000fe20003f05270 */
[----:B------:R-:W-:Y:S01]  /*8820*/  BSSY B0, `(.L_x_143) ;  /* 0x000000b000007945 */ /* 0x000fe20003800000 */
[----:B------:R-:W-:Y:S11]  /*8830*/  ISETP.NE.AND P1, PT, R75, RZ, PT ;  /* 0x000000ff4b00720c */ /* 0x000ff60003f25270 */
[----:B------:R-:W-:Y:S02]  /*8840*/  @!UPT UIADD3 URZ, UPT, UPT, URZ, URZ, URZ ;  /* 0x000000fffffff290 */ /* 0x000fe4000fffe0ff */
[C---:B-1----:R-:W-:Y:S01]  /*8850*/  @P1 IMAD R4, R73.reuse, 0x2000, R68 ;  /* 0x0000200049041824 */ /* 0x042fe200078e0244 */
[C---:B------:R-:W-:Y:S01]  /*8860*/  @P1 LEA R2, R73.reuse, R66, 0xd ;  /* 0x0000004249021211 */ /* 0x040fe200078e68ff */
[C---:B------:R-:W-:Y:S02]  /*8870*/  @P1 IMAD R3, R73.reuse, 0x2000, R67 ;  /* 0x0000200049031824 */ /* 0x040fe400078e0243 */
[----:B------:R-:W-:Y:S01]  /*8880*/  @P1 IMAD R73, R73, 0x2000, R62 ;  /* 0x0000200049491824 */ /* 0x000fe200078e023e */
[----:B------:R-:W-:Y:S06]  /*8890*/  @P0 BRA `(.L_x_144) ;  /* 0x00000000000c0947 */ /* 0x000fec0003800000 */
[----:B------:R-:W-:Y:S04]  /*88a0*/  SHF.L.U32 R5, R65, 0x1f, RZ ;  /* 0x0000001f41057819 */ /* 0x000fe800000006ff */
[----:B------:R-:W1:Y:S02]  /*88b0*/  SYNCS.PHASECHK.TRANS64.TRYWAIT P0, [R0+URZ+0x90], R5 ;  /* 0x00009005000075a7 */ /* 0x000e6400080011ff */
[----:B-1----:R-:W-:Y:S05]  /*88c0*/  @!P0 BRA `(.L_x_145) ;  /* 0x0000001800788947 */ /* 0x002fea0003800000 */
.L_x_144:
[----:B------:R-:W-:Y:S05]  /*88d0*/  BSYNC B0 ;  /* 0x0000000000007941 */ /* 0x000fea0003800000 */
.L_x_143:
[----:B------:R-:W-:Y:S11]  /*88e0*/  ISETP.NE.AND P0, PT, R75, RZ, PT ;  /* 0x000000ff4b00720c */ /* 0x000ff60003f05270 */
[----:B------:R-:W-:Y:S02]  /*88f0*/  @!UPT UIADD3 URZ, UPT, UPT, URZ, URZ, URZ ;  /* 0x000000fffffff290 */ /* 0x000fe4000fffe0ff */
[----:B------:R3:W4:Y:S04]  /*8900*/  @P0 LDS.128 R44, [R4] ;  /* 0x00000000042c0984 */ /* 0x0007280000000c00 */
[----:B------:R3:W1:Y:S04]  /*8910*/  @P0 LDS.128 R40, [R3+0x10] ;  /* 0x0000100003280984 */ /* 0x0006680000000c00 */
[----:B------:R3:W1:Y:S04]  /*8920*/  @P0 LDS.128 R32, [R2+0x20] ;  /* 0x0000200002200984 */ /* 0x0006680000000c00 */
[----:B------:R3:W1:Y:S02]  /*8930*/  @P0 LDS.128 R36, [R73+0x30] ;  /* 0x0000300049240984 */ /* 0x0006640000000c00 */
.L_x_142:
[----:B------:R-:W-:Y:S05]  /*8940*/  BSYNC B1 ;  /* 0x0000000000017941 */ /* 0x000fea0003800000 */
.L_x_141:
        /* <DEDUP_REMOVED lines=21> */
.L_x_146:
[----:B------:R-:W-:Y:S01]  /*8aa0*/  ISETP.NE.AND P0, PT, R70, RZ, PT ;  /* 0x000000ff4600720c */ /* 0x000fe20003f05270 */
[----:B------:R-:W-:Y:S05]  /*8ab0*/  WARPSYNC.ALL ;  /* 0x0000000000007948 */ /* 0x000fea0003800000 */
[----:B------:R-:W-:Y:S01]  /*8ac0*/  R2UR UR4, R25 ;  /* 0x00000000190472ca */ /* 0x000fe200000e0000 */
[----:B------:R-:W-:Y:S01]  /*8ad0*/  VIADD R72, R72, 0x120 ;  /* 0x0000012048487836 */ /* 0x000fe20000000000 */
[----:B----4-:R-:W-:Y:S01]  /*8ae0*/  LOP3.LUT R0, R44, 0xffffe000, RZ, 0xc0, !PT ;  /* 0xffffe0002c007812 */ /* 0x010fe200078ec0ff */
[----:B------:R-:W-:Y:S01]  /*8af0*/  BSSY.RECONVERGENT B0, `(.L_x_147) ;  /* 0x000005a000007945 */ /* 0x000fe20003800200 */
[----:B---3--:R-:W-:Y:S02]  /*8b00*/  LOP3.LUT R2, R45, 0xffffe000, RZ, 0xc0, !PT ;  /* 0xffffe0002d027812 */ /* 0x008fe400078ec0ff */
[----:B------:R-:W-:Y:S02]  /*8b10*/  LOP3.LUT R3, R46, 0xffffe000, RZ, 0xc0, !PT ;  /* 0xffffe0002e037812 */ /* 0x000fe400078ec0ff */
[----:B------:R-:W-:Y:S02]  /*8b20*/  LOP3.LUT R20, R47, 0xffffe000, RZ, 0xc0, !PT ;  /* 0xffffe0002f147812 */ /* 0x000fe400078ec0ff */
[----:B------:R-:W-:Y:S02]  /*8b30*/  LOP3.LUT R21, R40, 0xffffe000, RZ, 0xc0, !PT ;  /* 0xffffe00028157812 */ /* 0x000fe400078ec0ff */
[----:B------:R-:W-:Y:S01]  /*8b40*/  LOP3.LUT R25, R41, 0xffffe000, RZ, 0xc0, !PT ;  /* 0xffffe00029197812 */ /* 0x000fe200078ec0ff */
[----:B------:R-:W1:Y:S01]  /*8b50*/  LDTM.x16 R4, tmem[UR4+0x30] ;  /* 0x00003004000479ee */ /* 0x000e620008240000 */
[----:B------:R-:W-:Y:S01]  /*8b60*/  LOP3.LUT R26, R42, 0xffffe000, RZ, 0xc0, !PT ;  /* 0xffffe0002a1a7812 */ /* 0x000fe200078ec0ff */
[----:B------:R-:W-:Y:S01]  /*8b70*/  NOP ;  /* 0x0000000000007918 */ /* 0x000fe20000000000 */
[----:B------:R-:W-:Y:S02]  /*8b80*/  LOP3.LUT R28, R43, 0xffffe000, RZ, 0xc0, !PT ;  /* 0xffffe0002b1c7812 */ /* 0x000fe400078ec0ff */
[----:B------:R-:W-:Y:S02]  /*8b90*/  LOP3.LUT R72, R72, 0xfefffff8, RZ, 0xc0, !PT ;  /* 0xfefffff848487812 */ /* 0x000fe400078ec0ff */
[----:B------:R-:W-:Y:S02]  /*8ba0*/  LOP3.LUT R29, R32, 0xffffe000, RZ, 0xc0, !PT ;  /* 0xffffe000201d7812 */ /* 0x000fe400078ec0ff */
[----:B------:R-:W-:Y:S01]  /*8bb0*/  LOP3.LUT R30, R33, 0xffffe000, RZ, 0xc0, !PT ;  /* 0xffffe000211e7812 */ /* 0x000fe200078ec0ff */
[----:B-1----:R1:W-:Y:S01]  /*8bc0*/  SYNCS.ARRIVE.TRANS64.RED.A1T0 RZ, [R72+URZ], RZ ;  /* 0x000000ff48ff79a7 */ /* 0x0023e200081004ff */
[----:B------:R-:W-:Y:S02]  /*8bd0*/  LOP3.LUT R31, R34, 0xffffe000, RZ, 0xc0, !PT ;  /* 0xffffe000221f7812 */ /* 0x000fe400078ec0ff */
[----:B------:R-:W-:Y:S02]  /*8be0*/  LOP3.LUT R32, R35, 0xffffe000, RZ, 0xc0, !PT ;  /* 0xffffe00023207812 */ /* 0x000fe400078ec0ff */
[----:B------:R-:W-:Y:S02]  /*8bf0*/  LOP3.LUT R33, R36, 0xffffe000, RZ, 0xc0, !PT ;  /* 0xffffe00024217812 */ /* 0x000fe400078ec0ff */
[----:B------:R-:W-:Y:S02]  /*8c00*/  LOP3.LUT R34, R37, 0xffffe000, RZ, 0xc0, !PT ;  /* 0xffffe00025227812 */ /* 0x000fe400078ec0ff */
[----:B------:R-:W-:Y:S02]  /*8c10*/  LOP3.LUT R35, R38, 0xffffe000, RZ, 0xc0, !PT ;  /* 0xffffe00026237812 */ /* 0x000fe400078ec0ff */
[----:B------:R-:W-:Y:S01]  /*8c20*/  LOP3.LUT R36, R39, 0xffffe000, RZ, 0xc0, !PT ;  /* 0xffffe00027247812 */ /* 0x000fe200078ec0ff */
[C---:B------:R-:W-:Y:S01]  /*8c30*/  FMUL R4, R24.reuse, R4 ;  /* 0x0000000418047220 */ /* 0x040fe20000400000 */
[C---:B------:R-:W-:Y:S01]  /*8c40*/  FMUL R5, R24.reuse, R5 ;  /* 0x0000000518057220 */ /* 0x040fe20000400000 */
[C---:B------:R-:W-:Y:S01]  /*8c50*/  FMUL R6, R24.reuse, R6 ;  /* 0x0000000618067220 */ /* 0x040fe20000400000 */
[C---:B------:R-:W-:Y:S01]  /*8c60*/  FMUL R7, R24.reuse, R7 ;  /* 0x0000000718077220 */ /* 0x040fe20000400000 */
[C---:B------:R-:W-:Y:S01]  /*8c70*/  FFMA R4, R27.reuse, R0, R4 ;  /* 0x000000001b047223 */ /* 0x040fe20000000004 */
[C---:B------:R-:W-:Y:S01]  /*8c80*/  FFMA R5, R27.reuse, R2, R5 ;  /* 0x000000021b057223 */ /* 0x040fe20000000005 */
[C---:B------:R-:W-:Y:S01]  /*8c90*/  FFMA R6, R27.reuse, R3, R6 ;  /* 0x000000031b067223 */ /* 0x040fe20000000006 */
[C---:B------:R-:W-:Y:S01]  /*8ca0*/  FFMA R7, R27.reuse, R20, R7 ;  /* 0x000000141b077223 */ /* 0x040fe20000000007 */
[C---:B------:R-:W-:Y:S01]  /*8cb0*/  FMUL R8, R24.reuse, R8 ;  /* 0x0000000818087220 */ /* 0x040fe20000400000 */
[C---:B------:R-:W-:Y:S01]  /*8cc0*/  FMUL R9, R24.reuse, R9 ;  /* 0x0000000918097220 */ /* 0x040fe20000400000 */
[C---:B------:R-:W-:Y:S01]  /*8cd0*/  FMUL R10, R24.reuse, R10 ;  /* 0x0000000a180a7220 */ /* 0x040fe20000400000 */
[C---:B------:R-:W-:Y:S01]  /*8ce0*/  FMUL R11, R24.reuse, R11 ;  /* 0x0000000b180b7220 */ /* 0x040fe20000400000 */
[----:B------:R-:W-:Y:S01]  /*8cf0*/  F2FP.TF32.F32.PACK_B R4, R4 ;  /* 0x00000004ff04723e */ /* 0x000fe200024050ff */
[C---:B------:R-:W-:Y:S01]  /*8d00*/  FFMA R8, R27.reuse, R21, R8 ;  /* 0x000000151b087223 */ /* 0x040fe20000000008 */
[----:B------:R-:W-:Y:S01]  /*8d10*/  F2FP.TF32.F32.PACK_B R5, R5 ;  /* 0x00000005ff05723e */ /* 0x000fe200024050ff */
[C---:B------:R-:W-:Y:S01]  /*8d20*/  FFMA R9, R27.reuse, R25, R9 ;  /* 0x000000191b097223 */ /* 0x040fe20000000009 */
[----:B------:R-:W-:Y:S01]  /*8d30*/  F2FP.TF32.F32.PACK_B R6, R6 ;  /* 0x00000006ff06723e */ /* 0x000fe200024050ff */
[C---:B------:R-:W-:Y:S01]  /*8d40*/  FFMA R10, R27.reuse, R26, R10 ;  /* 0x0000001a1b0a7223 */ /* 0x040fe2000000000a */
[----:B------:R-:W-:Y:S01]  /*8d50*/  F2FP.TF32.F32.PACK_B R7, R7 ;  /* 0x00000007ff07723e */ /* 0x000fe200024050ff */
[C---:B------:R-:W-:Y:S01]  /*8d60*/  FFMA R11, R27.reuse, R28, R11 ;  /* 0x0000001c1b0b7223 */ /* 0x040fe2000000000b */
[C---:B------:R-:W-:Y:S01]  /*8d70*/  FMUL R12, R24.reuse, R12 ;  /* 0x0000000c180c7220 */ /* 0x040fe20000400000 */
[----:B------:R-:W-:Y:S01]  /*8d80*/  F2FP.TF32.F32.PACK_B R8, R8 ;  /* 0x00000008ff08723e */ /* 0x000fe200024050ff */
[C---:B------:R-:W-:Y:S01]  /*8d90*/  FMUL R13, R24.reuse, R13 ;  /* 0x0000000d180d7220 */ /* 0x040fe20000400000 */
[----:B------:R1:W-:Y:S01]  /*8da0*/  STS.128 [R68+0x6000], R4 ;  /* 0x0060000444007388 */ /* 0x0003e20000000c00 */
        /* <DEDUP_REMOVED lines=8> */
[C---:B------:R-:W-:Y:S01]  /*8e30*/  FFMA R15, R27.reuse, R32, R15 ;  /* 0x000000201b0f7223 */ /* 0x040fe2000000000f */
[C---:B------:R-:W-:Y:S01]  /*8e40*/  FMUL R16, R24.reuse, R16 ;  /* 0x0000001018107220 */ /* 0x040fe20000400000 */
[----:B------:R-:W-:Y:S01]  /*8e50*/  F2FP.TF32.F32.PACK_B R12, R12 ;  /* 0x0000000cff0c723e */ /* 0x000fe200024050ff */
[----:B------:R1:W-:Y:S01]  /*8e60*/  STS.128 [R67+0x6010], R8 ;  /* 0x0060100843007388 */ /* 0x0003e20000000c00 */
[C---:B------:R-:W-:Y:S01]  /*8e70*/  FMUL R17, R24.reuse, R17 ;  /* 0x0000001118117220 */ /* 0x040fe20000400000 */
[C---:B------:R-:W-:Y:S01]  /*8e80*/  FMUL R18, R24.reuse, R18 ;  /* 0x0000001218127220 */ /* 0x040fe20000400000 */
[----:B------:R-:W-:Y:S01]  /*8e90*/  FMUL R19, R24, R19 ;  /* 0x0000001318137220 */ /* 0x000fe20000400000 */
[----:B------:R-:W-:Y:S01]  /*8ea0*/  F2FP.TF32.F32.PACK_B R13, R13 ;  /* 0x0000000dff0d723e */ /* 0x000fe200024050ff */
[C---:B------:R-:W-:Y:S01]  /*8eb0*/  FFMA R16, R27.reuse, R33, R16 ;  /* 0x000000211b107223 */ /* 0x040fe20000000010 */
[----:B------:R-:W-:Y:S01]  /*8ec0*/  F2FP.TF32.F32.PACK_B R14, R14 ;  /* 0x0000000eff0e723e */ /* 0x000fe200024050ff */
[C---:B------:R-:W-:Y:S01]  /*8ed0*/  FFMA R17, R27.reuse, R34, R17 ;  /* 0x000000221b117223 */ /* 0x040fe20000000011 */
[----:B------:R-:W-:Y:S01]  /*8ee0*/  F2FP.TF32.F32.PACK_B R15, R15 ;  /* 0x0000000fff0f723e */ /* 0x000fe200024050ff */
[C---:B------:R-:W-:Y:S01]  /*8ef0*/  FFMA R18, R27.reuse, R35, R18 ;  /* 0x000000231b127223 */ /* 0x040fe20000000012 */
[----:B------:R-:W-:Y:S01]  /*8f00*/  FFMA R19, R27, R36, R19 ;  /* 0x000000241b137223 */ /* 0x000fe20000000013 */
[----:B------:R-:W-:Y:S02]  /*8f10*/  F2FP.TF32.F32.PACK_B R16, R16 ;  /* 0x00000010ff10723e */ /* 0x000fe400024050ff */
[----:B------:R1:W-:Y:S01]  /*8f20*/  STS.128 [R66+0x6020], R12 ;  /* 0x0060200c42007388 */ /* 0x0003e20000000c00 */
[----:B------:R-:W-:Y:S02]  /*8f30*/  F2FP.TF32.F32.PACK_B R17, R17 ;  /* 0x00000011ff11723e */ /* 0x000fe400024050ff */
        /* <DEDUP_REMOVED lines=21> */
.L_x_148:
[----:B------:R-:W-:Y:S05]  /*9090*/  BSYNC.RECONVERGENT B0 ;  /* 0x0000000000007941 */ /* 0x000fea0003800200 */
.L_x_147:
[----:B------:R-:W-:Y:S01]  /*90a0*/  BAR.SYNC.DEFER_BLOCKING 0x1, 0x80 ;  /* 0x0042000000007b1d */ /* 0x000fe20000010000 */
[----:B------:R-:W-:Y:S01]  /*90b0*/  UISETP.NE.AND UP0, UPT, UR47, -0x4, UPT ;  /* 0xfffffffc2f00788c */ /* 0x000fe2000bf05270 */
[----:B------:R-:W-:Y:S08]  /*90c0*/  IADD3 R22, PT, PT, R22, 0x1, RZ ;  /* 0x0000000116167810 */ /* 0x000ff00007ffe0ff */
[----:B------:R-:W-:Y:S05]  /*90d0*/  BRA.U !UP0, `(.L_x_149) ;  /* 0x0000000108247547 */ /* 0x000fea000b800000 */
[----:B------:R-:W-:Y:S01]  /*90e0*/  ISETP.NE.AND P0, PT, R71, RZ, PT ;  /* 0x000000ff4700720c */ /* 0x000fe20003f05270 */
[----:B------:R-:W-:Y:S01]  /*90f0*/  IMAD.U32 R0, RZ, RZ, UR46 ;  /* 0x0000002eff007e24 */ /* 0x000fe2000f8e00ff */
[----:B------:R-:W-:Y:S04]  /*9100*/  UIADD3 UR4, UPT, UPT, UR46, 0x1, URZ ;  /* 0x000000012e047890 */ /* 0x000fe8000fffe0ff */
[----:B------:R-:W-:Y:S04]  /*9110*/  UISETP.NE.AND UP0, UPT, UR4, 0x4, UPT ;  /* 0x000000040400788c */ /* 0x000fe8000bf05270 */
[----:B------:R-:W-:Y:S03]  /*9120*/  USEL UR46, UR4, URZ, UP0 ;  /* 0x000000ff042e7287 */ /* 0x000fe60008000000 */
[----:B------:R-:W-:Y:S05]  /*9130*/  @P0 LEA R0, R0, UR44, 0x3 ;  /* 0x0000002c00000c11 */ /* 0x000fea000f8e18ff */
[----:B------:R-:W-:Y:S05]  /*9140*/  @P0 VIADD R0, R0, 0xb0 ;  /* 0x000000b000000836 */ /* 0x000fea0000000000 */
[----:B------:R-:W-:Y:S04]  /*9150*/  @P0 PRMT R0, R76, 0x654, R0 ;  /* 0x000006544c000816 */ /* 0x000fe80000000000 */
[----:B------:R3:W-:Y:S03]  /*9160*/  @P0 SYNCS.ARRIVE.TRANS64.RED.A1T0 RZ, [R0+URZ], RZ ;  /* 0x000000ff00ff09a7 */ /* 0x0007e600081004ff */
.L_x_149:
[----:B------:R-:W-:Y:S01]  /*9170*/  R2UR UR4, R58 ;  /* 0x000000003a0472ca */ /* 0x000fe200000e0000 */
[----:B------:R-:W-:Y:S01]  /*9180*/  UISETP.NE.AND UP0, UPT, UR62, URZ, UPT ;  /* 0x000000ff3e00728c */ /* 0x000fe2000bf05270 */
[----:B------:R-:W-:Y:S01]  /*9190*/  ISETP.NE.AND P0, PT, R61, 0x2, PT ;  /* 0x000000023d00780c */ /* 0x000fe20003f05270 */
[----:B------:R-:W-:Y:S01]  /*91a0*/  UIADD3 UR16, UPT, UPT, UR38, UR63, URZ ;  /* 0x0000003f26107290 */ /* 0x000fe2000fffe0ff */
[----:B------:R-:W-:Y:S01]  /*91b0*/  ISETP.NE.AND P1, PT, R22, 0x4, PT ;  /* 0x000000041600780c */ /* 0x000fe20003f25270 */
[----:B------:R-:W-:Y:S01]  /*91c0*/  UIADD3 UR47, UPT, UPT, UR47, 0x4, URZ ;  /* 0x000000042f2f7890 */ /* 0x000fe2000fffe0ff */
[----:B------:R-:W-:Y:S01]  /*91d0*/  SEL R2, RZ, 0x1, P0 ;  /* 0x00000001ff027807 */ /* 0x000fe20000000000 */
[----:B------:R-:W-:Y:S01]  /*91e0*/  UMOV UR36, UR61 ;  /* 0x0000003d00247c82 */ /* 0x000fe20008000000 */
[----:B---3--:R-:W-:Y:S02]  /*91f0*/  SEL R0, RZ, 0x1, P1 ;  /* 0x00000001ff007807 */ /* 0x008fe40000800000 */
[----:B------:R-:W-:Y:S02]  /*9200*/  LOP3.LUT R63, R63, R2, RZ, 0x3c, !PT ;  /* 0x000000023f3f7212 */ /* 0x000fe400078e3cff */
[----:B------:R-:W-:Y:S01]  /*9210*/  LOP3.LUT R64, R64, R0, RZ, 0x3c, !PT ;  /* 0x0000000040407212 */ /* 0x000fe200078e3cff */
[----:B------:R-:W-:Y:S01]  /*9220*/  UIADD3 UR20, UPT, UPT, UR37, UR4, URZ ;  /* 0x0000000425147290 */ /* 0x000fe2000fffe0ff */
[----:B------:R-:W-:Y:S02]  /*9230*/  SEL R61, R61, RZ, P0 ;  /* 0x000000ff3d3d7207 */ /* 0x000fe40000000000 */
[----:B------:R-:W-:Y:S01]  /*9240*/  SEL R22, R22, RZ, P1 ;  /* 0x000000ff16167207 */ /* 0x000fe20000800000 */
[----:B------:R-:W-:Y:S08]  /*9250*/  BRA.U UP0, `(.L_x_150) ;  /* 0xffffffcd00047547 */ /* 0x000ff0000b83ffff */
[----:B------:R-:W3:Y:S01]  /*9260*/  LDCU.64 UR4, c[0x0][0x888] ;  /* 0x00011100ff0477ac */ /* 0x000ee20008000a00 */
[----:B------:R-:W4:Y:S01]  /*9270*/  LDCU.64 UR6, c[0x0][0x890] ;  /* 0x00011200ff0677ac */ /* 0x000f220008000a00 */
[----:B---3--:R-:W-:Y:S02]  /*9280*/  ISETP.NE.U32.AND P2, PT, RZ, UR4, PT ;  /* 0x00000004ff007c0c */ /* 0x008fe4000bf45070 */
[----:B----4-:R-:W-:Y:S02]  /*9290*/  ISETP.NE.U32.AND P1, PT, RZ, UR6, PT ;  /* 0x00000006ff007c0c */ /* 0x010fe4000bf25070 */
[----:B------:R-:W-:Y:S02]  /*92a0*/  ISETP.NE.AND.EX P2, PT, RZ, UR5, PT, P2 ;  /* 0x00000005ff007c0c */ /* 0x000fe4000bf45320 */
[----:B------:R-:W-:-:S13]  /*92b0*/  ISETP.NE.AND.EX P0, PT, RZ, UR7, PT, P1 ;  /* 0x00000007ff007c0c */ /* 0x000fda000bf05310 */
[----:B------:R-:W-:Y:S05]  /*92c0*/  @P2 BRA P0, `(.L_x_151) ;  /* 0x00000000003c2947 */ /* 0x000fea0000000000 */
[----:B------:R-:W-:-:S13]  /*92d0*/  ISETP.NE.AND.EX P1, PT, RZ, UR7, PT, P1 ;  /* 0x00000007ff007c0c */ /* 0x000fda000bf25310 */
[----:B------:R-:W-:Y:S05]  /*92e0*/  @P1 BRA `(.L_x_152) ;  /* 0x00000000000c1947 */ /* 0x000fea0003800000 */
[----:B------:R-:W-:-:S13]  /*92f0*/  FSETP.NEU.AND P0, PT, R27, RZ, PT ;  /* 0x000000ff1b00720b */ /* 0x000fda0003f0d000 */
[----:B------:R-:W-:Y:S05]  /*9300*/  @!P0 EXIT ;  /* 0x000000000000894d */ /* 0x000fea0003800000 */
[----:B------:R-:W-:Y:S05]  /*9310*/  BRA `(.L_x_151) ;  /* 0x0000000000287947 */ /* 0x000fea0003800000 */
.L_x_152:
[----:B------:R-:W-:Y:S01]  /*9320*/  ISETP.NE.AND P0, PT, R60, RZ, PT ;  /* 0x000000ff3c00720c */ /* 0x000fe20003f05270 */
[----:B------:R-:W-:-:S12]  /*9330*/  BSSY.RECONVERGENT B0, `(.L_x_151) ;  /* 0x0000008000007945 */ /* 0x000fd80003800200 */
[----:B------:R-:W-:Y:S05]  /*9340*/  @P0 BRA `(.L_x_153) ;  /* 0x0000000000100947 */ /* 0x000fea0003800000 */
[----:B------:R-:W-:-:S04]  /*9350*/  ISETP.NE.U32.AND P0, PT, RZ, UR4, PT ;  /* 0x00000004ff007c0c */ /* 0x000fc8000bf05070 */
[----:B------:R-:W-:-:S13]  /*9360*/  ISETP.NE.AND.EX P0, PT, RZ, UR5, PT, P0 ;  /* 0x00000005ff007c0c */ /* 0x000fda000bf05300 */
[----:B------:R-:W-:Y:S05]  /*9370*/  @!P0 EXIT ;  /* 0x000000000000894d */ /* 0x000fea0003800000 */
[----:B------:R-:W-:Y:S05]  /*9380*/  BRA `(.L_x_154) ;  /* 0x0000000000087947 */ /* 0x000fea0003800000 */
.L_x_153:
[----:B------:R-:W-:-:S13]  /*9390*/  FSETP.NEU.AND P0, PT, R27, RZ, PT ;  /* 0x000000ff1b00720b */ /* 0x000fda0003f0d000 */
[----:B------:R-:W-:Y:S05]  /*93a0*/  @!P0 EXIT ;  /* 0x000000000000894d */ /* 0x000fea0003800000 */
.L_x_154:
[----:B------:R-:W-:Y:S05]  /*93b0*/  BSYNC.RECONVERGENT B0 ;  /* 0x0000000000007941 */ /* 0x000fea0003800200 */
.L_x_151:
[----:B------:R-:W-:Y:S01]  /*93c0*/  ULEA UR6, UR46, UR44, 0x3 ;  /* 0x0000002c2e067291 */ /* 0x000fe2000f8e18ff */
[----:B------:R-:W-:-:S04]  /*93d0*/  DEPBAR.LE SB0, 0x0 ;  /* 0x000080000000791a */ /* 0x000fc80000000000 */
[----:B------:R-:W-:-:S04]  /*93e0*/  UIADD3 UR6, UPT, UPT, UR6, 0xb0, URZ ;  /* 0x000000b006067890 */ /* 0x000fc8000fffe0ff */
[----:B------:R-:W-:-:S09]  /*93f0*/  UPRMT UR6, UR52, 0x654, UR6 ;  /* 0x0000065434067896 */ /* 0x000fd20008000006 */
[----:B------:R-:W-:Y:S01]  /*9400*/  SYNCS.ARRIVE.TRANS64.RED.A1T0 RZ, [UR6], RZ ;  /* 0x000000ffffff79a7 */ /* 0x000fe20008100406 */
[----:B------:R-:W-:Y:S05]  /*9410*/  EXIT ;  /* 0x000000000000794d */ /* 0x000fea0003800000 */
.L_x_25:
[----:B-1----:R1:W4:Y:S02]  /*9420*/  SYNCS.PHASECHK.TRANS64.TRYWAIT P0, [R0+URZ+0x150], R2 ;  /* 0x00015002000075a7 */ /* 0x00232400080011ff */
[----:B----4-:R-:W-:Y:S05]  /*9430*/  @!P0 NANOSLEEP.SYNCS 0x989680 ;  /* 0x009896800000895d */ /* 0x010fea0003900000 */
[----:B------:R-:W4:Y:S02]  /*9440*/  @!P0 SYNCS.PHASECHK.TRANS64 P0, [R0+URZ+0x150], R2 ;  /* 0x00015002000085a7 */ /* 0x000f2400080010ff */
[----:B----4-:R-:W-:Y:S05]  /*9450*/  @!P0 BRA `(.L_x_25) ;  /* 0xfffffffc00f08947 */ /* 0x010fea000383ffff */
[----:B------:R-:W-:Y:S05]  /*9460*/  BRA `(.L_x_155) ;  /* 0xffffff88005c7947 */ /* 0x000fea000383ffff */
.L_x_28:
[----:B-1----:R-:W-:-:S07]  /*9470*/  MOV R0, UR33 ;  /* 0x0000002100007c02 */ /* 0x002fce0008000f00 */
.L_x_156:
[----:B-1----:R1:W4:Y:S02]  /*9480*/  SYNCS.PHASECHK.TRANS64.TRYWAIT P0, [R0+URZ+0x48], R3 ;  /* 0x00004803000075a7 */ /* 0x00232400080011ff */
[----:B----4-:R-:W-:Y:S05]  /*9490*/  @!P0 NANOSLEEP.SYNCS 0x989680 ;  /* 0x009896800000895d */ /* 0x010fea0003900000 */
[----:B------:R-:W4:Y:S02]  /*94a0*/  @!P0 SYNCS.PHASECHK.TRANS64 P0, [R0+URZ+0x48], R3 ;  /* 0x00004803000085a7 */ /* 0x000f2400080010ff */
[----:B----4-:R-:W-:Y:S05]  /*94b0*/  @!P0 BRA `(.L_x_156) ;  /* 0xfffffffc00f08947 */ /* 0x010fea000383ffff */
[----:B------:R-:W-:Y:S05]  /*94c0*/  BRA `(.L_x_27) ;  /* 0xffffff8800ac7947 */ /* 0x000fea000383ffff */
.L_x_35:
[----:B-1----:R-:W-:-:S07]  /*94d0*/  MOV R0, UR17 ;  /* 0x0000001100007c02 */ /* 0x002fce0008000f00 */
.L_x_157:
[----:B-1----:R1:W2:Y:S02]  /*94e0*/  SYNCS.PHASECHK.TRANS64.TRYWAIT P0, [R0+URZ+0x48], R3 ;  /* 0x00004803000075a7 */ /* 0x0022a400080011ff */
[----:B--2---:R-:W-:Y:S05]  /*94f0*/  @!P0 NANOSLEEP.SYNCS 0x989680 ;  /* 0x009896800000895d */ /* 0x004fea0003900000 */
[----:B------:R-:W2:Y:S02]  /*9500*/  @!P0 SYNCS.PHASECHK.TRANS64 P0, [R0+URZ+0x48], R3 ;  /* 0x00004803000085a7 */ /* 0x000ea400080010ff */
[----:B--2---:R-:W-:Y:S05]  /*9510*/  @!P0 BRA `(.L_x_157) ;  /* 0xfffffffc00f08947 */ /* 0x004fea000383ffff */
[----:B------:R-:W-:Y:S05]  /*9520*/  BRA `(.L_x_34) ;  /* 0xffffff8c00787947 */ /* 0x000fea000383ffff */
.L_x_40:
[----:B-1----:R1:W2:Y:S02]  /*9530*/  SYNCS.PHASECHK.TRANS64.TRYWAIT P0, [R3+URZ+0xe0], R0 ;  /* 0x0000e000030075a7 */ /* 0x0022a400080011ff */
[----:B--2---:R-:W-:Y:S05]  /*9540*/  @!P0 NANOSLEEP.SYNCS 0x989680 ;  /* 0x009896800000895d */ /* 0x004fea0003900000 */
[----:B------:R-:W2:Y:S02]  /*9550*/  @!P0 SYNCS.PHASECHK.TRANS64 P0, [R3+URZ+0xe0], R0 ;  /* 0x0000e000030085a7 */ /* 0x000ea400080010ff */
[----:B--2---:R-:W-:Y:S05]  /*9560*/  @!P0 BRA `(.L_x_40) ;  /* 0xfffffffc00f08947 */ /* 0x004fea000383ffff */
[----:B------:R-:W-:Y:S05]  /*9570*/  BRA `(.L_x_158) ;  /* 0xffffff90001c7947 */ /* 0x000fea000383ffff */
.L_x_44:
[----:B------:R-:W-:-:S07]  /*9580*/  MOV R0, UR4 ;  /* 0x0000000400007c02 */ /* 0x000fce0008000f00 */
.L_x_159:
[----:B-1----:R1:W2:Y:S02]  /*9590*/  SYNCS.PHASECHK.TRANS64.TRYWAIT P0, [R0+URZ], R2 ;  /* 0x00000002000075a7 */ /* 0x0022a400080011ff */
[----:B--2---:R-:W-:Y:S05]  /*95a0*/  @!P0 NANOSLEEP.SYNCS 0x989680 ;  /* 0x009896800000895d */ /* 0x004fea0003900000 */
[----:B------:R-:W2:Y:S02]  /*95b0*/  @!P0 SYNCS.PHASECHK.TRANS64 P0, [R0+URZ], R2 ;  /* 0x00000002000085a7 */ /* 0x000ea400080010ff */
[----:B--2---:R-:W-:Y:S05]  /*95c0*/  @!P0 BRA `(.L_x_159) ;  /* 0xfffffffc00f08947 */ /* 0x004fea000383ffff */
[----:B------:R-:W-:Y:S05]  /*95d0*/  BRA `(.L_x_160) ;  /* 0xffffff9400c47947 */ /* 0x000fea000383ffff */
.L_x_45:
[----:B------:R-:W-:-:S07]  /*95e0*/  MOV R0, UR5 ;  /* 0x0000000500007c02 */ /* 0x000fce0008000f00 */
.L_x_161:
[----:B-1----:R1:W2:Y:S02]  /*95f0*/  SYNCS.PHASECHK.TRANS64.TRYWAIT P0, [R0+URZ], R3 ;  /* 0x00000003000075a7 */ /* 0x0022a400080011ff */
[----:B--2---:R-:W-:Y:S05]  /*9600*/  @!P0 NANOSLEEP.SYNCS 0x989680 ;  /* 0x009896800000895d */ /* 0x004fea0003900000 */
[----:B------:R-:W2:Y:S02]  /*9610*/  @!P0 SYNCS.PHASECHK.TRANS64 P0, [R0+URZ], R3 ;  /* 0x00000003000085a7 */ /* 0x000ea400080010ff */
[----:B--2---:R-:W-:Y:S05]  /*9620*/  @!P0 BRA `(.L_x_161) ;  /* 0xfffffffc00f08947 */ /* 0x004fea000383ffff */
[----:B------:R-:W-:Y:S05]  /*9630*/  BRA `(.L_x_162) ;  /* 0xffffff9400d07947 */ /* 0x000fea000383ffff */
.L_x_46:
[----:B------:R-:W-:-:S07]  /*9640*/  MOV R0, UR5 ;  /* 0x0000000500007c02 */ /* 0x000fce0008000f00 */
.L_x_163:
[----:B-1----:R1:W2:Y:S02]  /*9650*/  SYNCS.PHASECHK.TRANS64.TRYWAIT P0, [R0+URZ], R3 ;  /* 0x00000003000075a7 */ /* 0x0022a400080011ff */
[----:B--2---:R-:W-:Y:S05]  /*9660*/  @!P0 NANOSLEEP.SYNCS 0x989680 ;  /* 0x009896800000895d */ /* 0x004fea0003900000 */
[----:B------:R-:W2:Y:S02]  /*9670*/  @!P0 SYNCS.PHASECHK.TRANS64 P0, [R0+URZ], R3 ;  /* 0x00000003000085a7 */ /* 0x000ea400080010ff */
[----:B--2---:R-:W-:Y:S05]  /*9680*/  @!P0 BRA `(.L_x_163) ;  /* 0xfffffffc00f08947 */ /* 0x004fea000383ffff */
[----:B------:R-:W-:Y:S05]  /*9690*/  BRA `(.L_x_164) ;  /* 0xffffff9400dc7947 */ /* 0x000fea000383ffff */
.L_x_47:
[----:B------:R-:W-:-:S07]  /*96a0*/  MOV R0, UR5 ;  /* 0x0000000500007c02 */ /* 0x000fce0008000f00 */
.L_x_165:
[----:B-1----:R1:W2:Y:S02]  /*96b0*/  SYNCS.PHASECHK.TRANS64.TRYWAIT P0, [R0+URZ], R3 ;  /* 0x00000003000075a7 */ /* 0x0022a400080011ff */
[----:B--2---:R-:W-:Y:S05]  /*96c0*/  @!P0 NANOSLEEP.SYNCS 0x989680 ;  /* 0x009896800000895d */ /* 0x004fea0003900000 */
[----:B------:R-:W2:Y:S02]  /*96d0*/  @!P0 SYNCS.PHASECHK.TRANS64 P0, [R0+URZ], R3 ;  /* 0x00000003000085a7 */ /* 0x000ea400080010ff */
[----:B--2---:R-:W-:Y:S05]  /*96e0*/  @!P0 BRA `(.L_x_165) ;  /* 0xfffffffc00f08947 */ /* 0x004fea000383ffff */
[----:B------:R-:W-:Y:S05]  /*96f0*/  BRA `(.L_x_166) ;  /* 0xffffff9400e87947 */ /* 0x000fea000383ffff */
.L_x_48:
[----:B------:R-:W-:-:S07]  /*9700*/  MOV R0, UR5 ;  /* 0x0000000500007c02 */ /* 0x000fce0008000f00 */
.L_x_167:
[----:B-1----:R1:W2:Y:S02]  /*9710*/  SYNCS.PHASECHK.TRANS64.TRYWAIT P0, [R0+URZ], R3 ;  /* 0x00000003000075a7 */ /* 0x0022a400080011ff */
[----:B--2---:R-:W-:Y:S05]  /*9720*/  @!P0 NANOSLEEP.SYNCS 0x989680 ;  /* 0x009896800000895d */ /* 0x004fea0003900000 */
[----:B------:R-:W2:Y:S02]  /*9730*/  @!P0 SYNCS.PHASECHK.TRANS64 P0, [R0+URZ], R3 ;  /* 0x00000003000085a7 */ /* 0x000ea400080010ff */
[----:B--2---:R-:W-:Y:S05]  /*9740*/  @!P0 BRA `(.L_x_167) ;  /* 0xfffffffc00f08947 */ /* 0x004fea000383ffff */
[----:B------:R-:W-:Y:S05]  /*9750*/  BRA `(.L_x_168) ;  /* 0xffffff9400f47947 */ /* 0x000fea000383ffff */
.L_x_49:
[----:B------:R-:W-:-:S07]  /*9760*/  MOV R0, UR5 ;  /* 0x0000000500007c02 */ /* 0x000fce0008000f00 */
.L_x_169:
[----:B-1----:R1:W2:Y:S02]  /*9770*/  SYNCS.PHASECHK.TRANS64.TRYWAIT P0, [R0+URZ], R3 ;  /* 0x00000003000075a7 */ /* 0x0022a400080011ff */
[----:B--2---:R-:W-:Y:S05]  /*9780*/  @!P0 NANOSLEEP.SYNCS 0x989680 ;  /* 0x009896800000895d */ /* 0x004fea0003900000 */
[----:B------:R-:W2:Y:S02]  /*9790*/  @!P0 SYNCS.PHASECHK.TRANS64 P0, [R0+URZ], R3 ;  /* 0x00000003000085a7 */ /* 0x000ea400080010ff */
[----:B--2---:R-:W-:Y:S05]  /*97a0*/  @!P0 BRA `(.L_x_169) ;  /* 0xfffffffc00f08947 */ /* 0x004fea000383ffff */
[----:B------:R-:W-:Y:S05]  /*97b0*/  BRA `(.L_x_170) ;  /* 0xffffff9800007947 */ /* 0x000fea000383ffff */
.L_x_50:
[----:B------:R-:W-:-:S07]  /*97c0*/  MOV R0, UR5 ;  /* 0x0000000500007c02 */ /* 0x000fce0008000f00 */
.L_x_171:
[----:B-1----:R1:W2:Y:S02]  /*97d0*/  SYNCS.PHASECHK.TRANS64.TRYWAIT P0, [R0+URZ], R3 ;  /* 0x00000003000075a7 */ /* 0x0022a400080011ff */
[----:B--2---:R-:W-:Y:S05]  /*97e0*/  @!P0 NANOSLEEP.SYNCS 0x989680 ;  /* 0x009896800000895d */ /* 0x004fea0003900000 */
[----:B------:R-:W2:Y:S02]  /*97f0*/  @!P0 SYNCS.PHASECHK.TRANS64 P0, [R0+URZ], R3 ;  /* 0x00000003000085a7 */ /* 0x000ea400080010ff */
[----:B--2---:R-:W-:Y:S05]  /*9800*/  @!P0 BRA `(.L_x_171) ;  /* 0xfffffffc00f08947 */ /* 0x004fea000383ffff */
[----:B------:R-:W-:Y:S05]  /*9810*/  BRA `(.L_x_172) ;  /* 0xffffff98000c7947 */ /* 0x000fea000383ffff */
.L_x_51:
[----:B------:R-:W-:-:S07]  /*9820*/  MOV R0, UR5 ;  /* 0x0000000500007c02 */ /* 0x000fce0008000f00 */
.L_x_173:
[----:B-1----:R1:W2:Y:S02]  /*9830*/  SYNCS.PHASECHK.TRANS64.TRYWAIT P0, [R0+URZ], R3 ;  /* 0x00000003000075a7 */ /* 0x0022a400080011ff */
[----:B--2---:R-:W-:Y:S05]  /*9840*/  @!P0 NANOSLEEP.SYNCS 0x989680 ;  /* 0x009896800000895d */ /* 0x004fea0003900000 */
[----:B------:R-:W2:Y:S02]  /*9850*/  @!P0 SYNCS.PHASECHK.TRANS64 P0, [R0+URZ], R3 ;  /* 0x00000003000085a7 */ /* 0x000ea400080010ff */
[----:B--2---:R-:W-:Y:S05]  /*9860*/  @!P0 BRA `(.L_x_173) ;  /* 0xfffffffc00f08947 */ /* 0x004fea000383ffff */
[----:B------:R-:W-:Y:S05]  /*9870*/  BRA `(.L_x_174) ;  /* 0xffffff9800187947 */ /* 0x000fea000383ffff */
.L_x_54:
[----:B-1----:R1:W2:Y:S02]  /*9880*/  SYNCS.PHASECHK.TRANS64.TRYWAIT P0, [R2+URZ+0x140], R4 ;  /* 0x00014004020075a7 */ /* 0x0022a400080011ff */
[----:B--2---:R-:W-:Y:S05]  /*9890*/  @!P0 NANOSLEEP.SYNCS 0x989680 ;  /* 0x009896800000895d */ /* 0x004fea0003900000 */
[----:B------:R-:W2:Y:S02]  /*98a0*/  @!P0 SYNCS.PHASECHK.TRANS64 P0, [R2+URZ+0x140], R4 ;  /* 0x00014004020085a7 */ /* 0x000ea400080010ff */
[----:B--2---:R-:W-:Y:S05]  /*98b0*/  @!P0 BRA `(.L_x_54) ;  /* 0xfffffffc00f08947 */ /* 0x004fea000383ffff */
[----:B------:R-:W-:Y:S05]  /*98c0*/  BRA `(.L_x_175) ;  /* 0xffffff9800747947 */ /* 0x000fea000383ffff */
.L_x_55:
[----:B------:R-:W-:-:S07]  /*98d0*/  MOV R2, UR4 ;  /* 0x0000000400027c02 */ /* 0x000fce0008000f00 */
.L_x_176:
[----:B-1----:R1:W2:Y:S02]  /*98e0*/  SYNCS.PHASECHK.TRANS64.TRYWAIT P0, [R2+URZ+0xf0], R5 ;  /* 0x0000f005020075a7 */ /* 0x0022a400080011ff */
[----:B--2---:R-:W-:Y:S05]  /*98f0*/  @!P0 NANOSLEEP.SYNCS 0x989680 ;  /* 0x009896800000895d */ /* 0x004fea0003900000 */
[----:B------:R-:W2:Y:S02]  /*9900*/  @!P0 SYNCS.PHASECHK.TRANS64 P0, [R2+URZ+0xf0], R5 ;  /* 0x0000f005020085a7 */ /* 0x000ea400080010ff */
[----:B--2---:R-:W-:Y:S05]  /*9910*/  @!P0 BRA `(.L_x_176) ;  /* 0xfffffffc00f08947 */ /* 0x004fea000383ffff */
[----:B------:R-:W-:Y:S05]  /*9920*/  BRA `(.L_x_177) ;  /* 0xffffff9800847947 */ /* 0x000fea000383ffff */
.L_x_56:
[----:B-1----:R1:W2:Y:S02]  /*9930*/  SYNCS.PHASECHK.TRANS64.TRYWAIT P1, [R2+URZ+0xe0], R4 ;  /* 0x0000e004020075a7 */ /* 0x0022a400080211ff */
[----:B--2---:R-:W-:Y:S05]  /*9940*/  @!P1 NANOSLEEP.SYNCS 0x989680 ;  /* 0x009896800000995d */ /* 0x004fea0003900000 */
[----:B------:R-:W2:Y:S02]  /*9950*/  @!P1 SYNCS.PHASECHK.TRANS64 P1, [R2+URZ+0xe0], R4 ;  /* 0x0000e004020095a7 */ /* 0x000ea400080210ff */
[----:B--2---:R-:W-:Y:S05]  /*9960*/  @!P1 BRA `(.L_x_56) ;  /* 0xfffffffc00f09947 */ /* 0x004fea000383ffff */
[----:B------:R-:W-:Y:S05]  /*9970*/  BRA `(.L_x_178) ;  /* 0xffffff9800b47947 */ /* 0x000fea000383ffff */
.L_x_59:
[----:B------:R-:W-:-:S07]  /*9980*/  MOV R0, UR4 ;  /* 0x0000000400007c02 */ /* 0x000fce0008000f00 */
.L_x_179:
[----:B-1----:R1:W2:Y:S02]  /*9990*/  SYNCS.PHASECHK.TRANS64.TRYWAIT P0, [R0+URZ+0xf0], R2 ;  /* 0x0000f002000075a7 */ /* 0x0022a400080011ff */
[----:B--2---:R-:W-:Y:S05]  /*99a0*/  @!P0 NANOSLEEP.SYNCS 0x989680 ;  /* 0x009896800000895d */ /* 0x004fea0003900000 */
[----:B------:R-:W2:Y:S02]  /*99b0*/  @!P0 SYNCS.PHASECHK.TRANS64 P0, [R0+URZ+0xf0], R2 ;  /* 0x0000f002000085a7 */ /* 0x000ea400080010ff */
[----:B--2---:R-:W-:Y:S05]  /*99c0*/  @!P0 BRA `(.L_x_179) ;  /* 0xfffffffc00f08947 */ /* 0x004fea000383ffff */
[----:B------:R-:W-:Y:S05]  /*99d0*/  BRA `(.L_x_58) ;  /* 0xffffff9c00087947 */ /* 0x000fea000383ffff */
.L_x_68:
[----:B-1----:R-:W-:-:S04]  /*99e0*/  MOV R5, UR5 ;  /* 0x0000000500057c02 */ /* 0x002fc80008000f00 */
[----:B------:R1:W2:Y:S03]  /*99f0*/  SYNCS.PHASECHK.TRANS64.TRYWAIT P0, [R5+URZ+0x8], R6 ;  /* 0x00000806050075a7 */ /* 0x0002a600080011ff */
[----:B--2---:R-:W-:Y:S05]  /*9a00*/  @!P0 NANOSLEEP.SYNCS 0x989680 ;  /* 0x009896800000895d */ /* 0x004fea0003900000 */
[----:B------:R-:W2:Y:S02]  /*9a10*/  @!P0 SYNCS.PHASECHK.TRANS64 P0, [R5+URZ+0x8], R6 ;  /* 0x00000806050085a7 */ /* 0x000ea400080010ff */
[----:B--2---:R-:W-:Y:S05]  /*9a20*/  @!P0 BRA `(.L_x_68) ;  /* 0xfffffffc00ec8947 */ /* 0x004fea000383ffff */
[----:B------:R-:W-:Y:S05]  /*9a30*/  BRA `(.L_x_67) ;  /* 0xffffff9c00bc7947 */ /* 0x000fea000383ffff */
.L_x_70:
[----:B------:R-:W-:Y:S01]  /*9a40*/  BSSY B0, `(.L_x_180) ;  /* 0x0000006000007945 */ /* 0x000fe20003800000 */
[----:B------:R-:W-:-:S07]  /*9a50*/  MOV R15, 0xffffffff ;  /* 0xffffffff000f7802 */ /* 0x000fce0000000f00 */
[----:B-1---5:R-:W-:Y:S05]  /*9a60*/  WARPSYNC.COLLECTIVE R15, `(.L_x_181) ;  /* 0x000000000f0c7348 */ /* 0x022fea0003c00000 */
[----:B------:R-:W-:Y:S02]  /*9a70*/  ELECT P6, UR79, PT ;  /* 0x00000000004f782f */ /* 0x000fe400038c0000 */
[----:B------:R-:W-:Y:S01]  /*9a80*/  MOV R14, UR79 ;  /* 0x0000004f000e7c02 */ /* 0x000fe20008000f00 */
[----:B-1---5:R-:W-:Y:S10]  /*9a90*/  ENDCOLLECTIVE ;  /* 0x000000000000791b */ /* 0x022ff40003800000 */
.L_x_181:
[----:B------:R-:W-:Y:S05]  /*9aa0*/  BSYNC B0 ;  /* 0x0000000000007941 */ /* 0x000fea0003800000 */
.L_x_180:
[----:B------:R-:W-:Y:S01]  /*9ab0*/  PLOP3.LUT P0, PT, P6, PT, PT, 0x80, 0x8 ;  /* 0x000000000008781c */ /* 0x000fe2000370f070 */
[----:B------:R-:W-:-:S12]  /*9ac0*/  BRA `(.L_x_182) ;  /* 0xffffff9c00e87947 */ /* 0x000fd8000383ffff */
.L_x_72:
[----:B-1----:R-:W-:-:S04]  /*9ad0*/  MOV R0, UR5 ;  /* 0x0000000500007c02 */ /* 0x002fc80008000f00 */
[----:B------:R1:W2:Y:S03]  /*9ae0*/  SYNCS.PHASECHK.TRANS64.TRYWAIT P0, [R0+URZ+0x8], R4 ;  /* 0x00000804000075a7 */ /* 0x0002a600080011ff */
[----:B--2---:R-:W-:Y:S05]  /*9af0*/  @!P0 NANOSLEEP.SYNCS 0x989680 ;  /* 0x009896800000895d */ /* 0x004fea0003900000 */
[----:B------:R-:W2:Y:S02]  /*9b00*/  @!P0 SYNCS.PHASECHK.TRANS64 P0, [R0+URZ+0x8], R4 ;  /* 0x00000804000085a7 */ /* 0x000ea400080010ff */
[----:B--2---:R-:W-:Y:S05]  /*9b10*/  @!P0 BRA `(.L_x_72) ;  /* 0xfffffffc00ec8947 */ /* 0x004fea000383ffff */
[----:B------:R-:W-:Y:S05]  /*9b20*/  BRA `(.L_x_71) ;  /* 0xffffff9c00ec7947 */ /* 0x000fea000383ffff */
.L_x_73:
[----:B-1----:R1:W2:Y:S02]  /*9b30*/  SYNCS.PHASECHK.TRANS64.TRYWAIT P0, [R0+URZ+0xe0], R4 ;  /* 0x0000e004000075a7 */ /* 0x0022a400080011ff */
[----:B--2---:R-:W-:Y:S05]  /*9b40*/  @!P0 NANOSLEEP.SYNCS 0x989680 ;  /* 0x009896800000895d */ /* 0x004fea0003900000 */
[----:B------:R-:W2:Y:S02]  /*9b50*/  @!P0 SYNCS.PHASECHK.TRANS64 P0, [R0+URZ+0xe0], R4 ;  /* 0x0000e004000085a7 */ /* 0x000ea400080010ff */
[----:B--2---:R-:W-:Y:S05]  /*9b60*/  @!P0 BRA `(.L_x_73) ;  /* 0xfffffffc00f08947 */ /* 0x004fea000383ffff */
[----:B------:R-:W-:Y:S05]  /*9b70*/  BRA `(.L_x_183) ;  /* 0xffffffa000d87947 */ /* 0x000fea000383ffff */
.L_x_75:
[----:B------:R-:W-:-:S07]  /*9b80*/  MOV R0, UR31 ;  /* 0x0000001f00007c02 */ /* 0x000fce0008000f00 */
.L_x_184:
[----:B-1----:R1:W2:Y:S02]  /*9b90*/  SYNCS.PHASECHK.TRANS64.TRYWAIT P0, [R0+URZ+0x120], R4 ;  /* 0x00012004000075a7 */ /* 0x0022a400080011ff */
[----:B--2---:R-:W-:Y:S05]  /*9ba0*/  @!P0 NANOSLEEP.SYNCS 0x989680 ;  /* 0x009896800000895d */ /* 0x004fea0003900000 */
[----:B------:R-:W2:Y:S02]  /*9bb0*/  @!P0 SYNCS.PHASECHK.TRANS64 P0, [R0+URZ+0x120], R4 ;  /* 0x00012004000085a7 */ /* 0x000ea400080010ff */
[----:B--2---:R-:W-:Y:S05]  /*9bc0*/  @!P0 BRA `(.L_x_184) ;  /* 0xfffffffc00f08947 */ /* 0x004fea000383ffff */
[----:B------:R-:W-:Y:S05]  /*9bd0*/  BRA `(.L_x_185) ;  /* 0xffffffa400247947 */ /* 0x000fea000383ffff */
.L_x_78:
[----:B------:R-:W-:Y:S07]  /*9be0*/  MOV R0, UR5 ;  /* 0x0000000500007c02 */ /* 0x000fee0008000f00 */
.L_x_186:
[----:B-1----:R1:W2:Y:S02]  /*9bf0*/  SYNCS.PHASECHK.TRANS64.TRYWAIT P0, [R0+URZ], R4 ;  /* 0x00000004000075a7 */ /* 0x0022a400080011ff */
[----:B--2---:R-:W-:Y:S05]  /*9c00*/  @!P0 NANOSLEEP.SYNCS 0x989680 ;  /* 0x009896800000895d */ /* 0x004fea0003900000 */
[----:B------:R-:W2:Y:S02]  /*9c10*/  @!P0 SYNCS.PHASECHK.TRANS64 P0, [R0+URZ], R4 ;  /* 0x00000004000085a7 */ /* 0x000ea400080010ff */
[----:B--2---:R-:W-:Y:S05]  /*9c20*/  @!P0 BRA `(.L_x_186) ;  /* 0xfffffffc00f08947 */ /* 0x004fea000383ffff */
[----:B------:R-:W-:Y:S05]  /*9c30*/  BRA `(.L_x_77) ;  /* 0xffffffa400387947 */ /* 0x000fea000383ffff */
.L_x_82:
[----:B-1----:R-:W-:-:S07]  /*9c40*/  MOV R0, UR4 ;  /* 0x0000000400007c02 */ /* 0x002fce0008000f00 */
.L_x_187:
[----:B-1----:R1:W2:Y:S02]  /*9c50*/  SYNCS.PHASECHK.TRANS64.TRYWAIT P0, [R0+URZ], R2 ;  /* 0x00000002000075a7 */ /* 0x0022a400080011ff */
[----:B--2---:R-:W-:Y:S05]  /*9c60*/  @!P0 NANOSLEEP.SYNCS 0x989680 ;  /* 0x009896800000895d */ /* 0x004fea0003900000 */
[----:B------:R-:W2:Y:S02]  /*9c70*/  @!P0 SYNCS.PHASECHK.TRANS64 P0, [R0+URZ], R2 ;  /* 0x00000002000085a7 */ /* 0x000ea400080010ff */
[----:B--2---:R-:W-:Y:S05]  /*9c80*/  @!P0 BRA `(.L_x_187) ;  /* 0xfffffffc00f08947 */ /* 0x004fea000383ffff */
[----:B------:R-:W-:Y:S05]  /*9c90*/  BRA `(.L_x_188) ;  /* 0xffffffa8002c7947 */ /* 0x000fea000383ffff */
.L_x_83:
[----:B------:R-:W-:-:S07]  /*9ca0*/  MOV R0, UR5 ;  /* 0x0000000500007c02 */ /* 0x000fce0008000f00 */
.L_x_189:
[----:B-1----:R1:W2:Y:S02]  /*9cb0*/  SYNCS.PHASECHK.TRANS64.TRYWAIT P0, [R0+URZ], R3 ;  /* 0x00000003000075a7 */ /* 0x0022a400080011ff */
[----:B--2---:R-:W-:Y:S05]  /*9cc0*/  @!P0 NANOSLEEP.SYNCS 0x989680 ;  /* 0x009896800000895d */ /* 0x004fea0003900000 */
[----:B------:R-:W2:Y:S02]  /*9cd0*/  @!P0 SYNCS.PHASECHK.TRANS64 P0, [R0+URZ], R3 ;  /* 0x00000003000085a7 */ /* 0x000ea400080010ff */
[----:B--2---:R-:W-:Y:S05]  /*9ce0*/  @!P0 BRA `(.L_x_189) ;  /* 0xfffffffc00f08947 */ /* 0x004fea000383ffff */
[----:B------:R-:W-:Y:S05]  /*9cf0*/  BRA `(.L_x_190) ;  /* 0xffffffa800387947 */ /* 0x000fea000383ffff */
.L_x_84:
[----:B------:R-:W-:-:S07]  /*9d00*/  MOV R0, UR5 ;  /* 0x0000000500007c02 */ /* 0x000fce0008000f00 */
.L_x_191:
[----:B-1----:R1:W2:Y:S02]  /*9d10*/  SYNCS.PHASECHK.TRANS64.TRYWAIT P0, [R0+URZ], R3 ;  /* 0x00000003000075a7 */ /* 0x0022a400080011ff */
[----:B--2---:R-:W-:Y:S05]  /*9d20*/  @!P0 NANOSLEEP.SYNCS 0x989680 ;  /* 0x009896800000895d */ /* 0x004fea0003900000 */
[----:B------:R-:W2:Y:S02]  /*9d30*/  @!P0 SYNCS.PHASECHK.TRANS64 P0, [R0+URZ], R3 ;  /* 0x00000003000085a7 */ /* 0x000ea400080010ff */
[----:B--2---:R-:W-:Y:S05]  /*9d40*/  @!P0 BRA `(.L_x_191) ;  /* 0xfffffffc00f08947 */ /* 0x004fea000383ffff */
[----:B------:R-:W-:Y:S05]  /*9d50*/  BRA `(.L_x_192) ;  /* 0xffffffa800447947 */ /* 0x000fea000383ffff */
.L_x_87:
[----:B------:R-:W-:-:S07]  /*9d60*/  MOV R0, UR26 ;  /* 0x0000001a00007c02 */ /* 0x000fce0008000f00 */
.L_x_193:
[----:B-1----:R1:W2:Y:S02]  /*9d70*/  SYNCS.PHASECHK.TRANS64.TRYWAIT P1, [R0+URZ+0x160], R2 ;  /* 0x00016002000075a7 */ /* 0x0022a400080211ff */
[----:B--2---:R-:W-:Y:S05]  /*9d80*/  @!P1 NANOSLEEP.SYNCS 0x989680 ;  /* 0x009896800000995d */ /* 0x004fea0003900000 */
[----:B------:R-:W2:Y:S02]  /*9d90*/  @!P1 SYNCS.PHASECHK.TRANS64 P1, [R0+URZ+0x160], R2 ;  /* 0x00016002000095a7 */ /* 0x000ea400080210ff */
[----:B--2---:R-:W-:Y:S05]  /*9da0*/  @!P1 BRA `(.L_x_193) ;  /* 0xfffffffc00f09947 */ /* 0x004fea000383ffff */
[----:B------:R-:W-:Y:S05]  /*9db0*/  BRA `(.L_x_194) ;  /* 0xffffffa800907947 */ /* 0x000fea000383ffff */
.L_x_92:
[----:B--2---:R2:W3:Y:S02]  /*9dc0*/  SYNCS.PHASECHK.TRANS64.TRYWAIT P0, [R12+URZ+0xe0], R0 ;  /* 0x0000e0000c0075a7 */ /* 0x0044e400080011ff */
[----:B---3--:R-:W-:Y:S05]  /*9dd0*/  @!P0 NANOSLEEP.SYNCS 0x989680 ;  /* 0x009896800000895d */ /* 0x008fea0003900000 */
[----:B------:R-:W3:Y:S02]  /*9de0*/  @!P0 SYNCS.PHASECHK.TRANS64 P0, [R12+URZ+0xe0], R0 ;  /* 0x0000e0000c0085a7 */ /* 0x000ee400080010ff */
[----:B---3--:R-:W-:Y:S05]  /*9df0*/  @!P0 BRA `(.L_x_92) ;  /* 0xfffffffc00f08947 */ /* 0x008fea000383ffff */
[----:B------:R-:W-:Y:S05]  /*9e00*/  BRA `(.L_x_195) ;  /* 0xffffffac00c47947 */ /* 0x000fea000383ffff */
.L_x_95:
[----:B-1----:R-:W-:Y:S07]  /*9e10*/  MOV R0, UR21 ;  /* 0x0000001500007c02 */ /* 0x002fee0008000f00 */
.L_x_196:
[----:B-1----:R1:W2:Y:S02]  /*9e20*/  SYNCS.PHASECHK.TRANS64.TRYWAIT P2, [R0+URZ+0xd8], R6 ;  /* 0x0000d806000075a7 */ /* 0x0022a400080411ff */
[----:B--2---:R-:W-:Y:S05]  /*9e30*/  @!P2 NANOSLEEP.SYNCS 0x989680 ;  /* 0x009896800000a95d */ /* 0x004fea0003900000 */
[----:B------:R-:W2:Y:S02]  /*9e40*/  @!P2 SYNCS.PHASECHK.TRANS64 P2, [R0+URZ+0xd8], R6 ;  /* 0x0000d8060000a5a7 */ /* 0x000ea400080410ff */
[----:B--2---:R-:W-:Y:S05]  /*9e50*/  @!P2 BRA `(.L_x_196) ;  /* 0xfffffffc00f0a947 */ /* 0x004fea000383ffff */
[----:B------:R-:W-:Y:S05]  /*9e60*/  BRA `(.L_x_94) ;  /* 0xffffffb4002c7947 */ /* 0x000fea000383ffff */
.L_x_98:
[----:B------:R-:W-:Y:S07]  /*9e70*/  MOV R0, UR21 ;  /* 0x0000001500007c02 */ /* 0x000fee0008000f00 */
.L_x_197:
[----:B-1----:R1:W2:Y:S02]  /*9e80*/  SYNCS.PHASECHK.TRANS64.TRYWAIT P0, [R0+URZ+0xb0], R9 ;  /* 0x0000b009000075a7 */ /* 0x0022a400080011ff */
[----:B--2---:R-:W-:Y:S05]  /*9e90*/  @!P0 NANOSLEEP.SYNCS 0x989680 ;  /* 0x009896800000895d */ /* 0x004fea0003900000 */
[----:B------:R-:W2:Y:S02]  /*9ea0*/  @!P0 SYNCS.PHASECHK.TRANS64 P0, [R0+URZ+0xb0], R9 ;  /* 0x0000b009000085a7 */ /* 0x000ea400080010ff */
[----:B--2---:R-:W-:Y:S05]  /*9eb0*/  @!P0 BRA `(.L_x_197) ;  /* 0xfffffffc00f08947 */ /* 0x004fea000383ffff */
[----:B------:R-:W-:Y:S05]  /*9ec0*/  BRA `(.L_x_198) ;  /* 0xffffffb400887947 */ /* 0x000fea000383ffff */
.L_x_99:
[----:B------:R-:W-:Y:S07]  /*9ed0*/  MOV R0, UR21 ;  /* 0x0000001500007c02 */ /* 0x000fee0008000f00 */
.L_x_199:
[----:B-1----:R1:W2:Y:S02]  /*9ee0*/  SYNCS.PHASECHK.TRANS64.TRYWAIT P0, [R0+URZ+0xb8], R9 ;  /* 0x0000b809000075a7 */ /* 0x0022a400080011ff */
[----:B--2---:R-:W-:Y:S05]  /*9ef0*/  @!P0 NANOSLEEP.SYNCS 0x989680 ;  /* 0x009896800000895d */ /* 0x004fea0003900000 */
[----:B------:R-:W2:Y:S02]  /*9f00*/  @!P0 SYNCS.PHASECHK.TRANS64 P0, [R0+URZ+0xb8], R9 ;  /* 0x0000b809000085a7 */ /* 0x000ea400080010ff */
[----:B--2---:R-:W-:Y:S05]  /*9f10*/  @!P0 BRA `(.L_x_199) ;  /* 0xfffffffc00f08947 */ /* 0x004fea000383ffff */
[----:B------:R-:W-:Y:S05]  /*9f20*/  BRA `(.L_x_200) ;  /* 0xffffffb400c07947 */ /* 0x000fea000383ffff */
.L_x_100:
[----:B------:R-:W-:Y:S07]  /*9f30*/  MOV R0, UR21 ;  /* 0x0000001500007c02 */ /* 0x000fee0008000f00 */
.L_x_201:
[----:B-1----:R1:W2:Y:S02]  /*9f40*/  SYNCS.PHASECHK.TRANS64.TRYWAIT P0, [R0+URZ+0xc0], R9 ;  /* 0x0000c009000075a7 */ /* 0x0022a400080011ff */
[----:B--2---:R-:W-:Y:S05]  /*9f50*/  @!P0 NANOSLEEP.SYNCS 0x989680 ;  /* 0x009896800000895d */ /* 0x004fea0003900000 */
[----:B------:R-:W2:Y:S02]  /*9f60*/  @!P0 SYNCS.PHASECHK.TRANS64 P0, [R0+URZ+0xc0], R9 ;  /* 0x0000c009000085a7 */ /* 0x000ea400080010ff */
[----:B--2---:R-:W-:Y:S05]  /*9f70*/  @!P0 BRA `(.L_x_201) ;  /* 0xfffffffc00f08947 */ /* 0x004fea000383ffff */
[----:B------:R-:W-:Y:S05]  /*9f80*/  BRA `(.L_x_202) ;  /* 0xffffffb800047947 */ /* 0x000fea000383ffff */
.L_x_101:
[----:B------:R-:W-:Y:S07]  /*9f90*/  MOV R0, UR21 ;  /* 0x0000001500007c02 */ /* 0x000fee0008000f00 */
.L_x_203:
[----:B-1----:R1:W2:Y:S02]  /*9fa0*/  SYNCS.PHASECHK.TRANS64.TRYWAIT P0, [R0+URZ+0xc8], R9 ;  /* 0x0000c809000075a7 */ /* 0x0022a400080011ff */
[----:B--2---:R-:W-:Y:S05]  /*9fb0*/  @!P0 NANOSLEEP.SYNCS 0x989680 ;  /* 0x009896800000895d */ /* 0x004fea0003900000 */
[----:B------:R-:W2:Y:S02]  /*9fc0*/  @!P0 SYNCS.PHASECHK.TRANS64 P0, [R0+URZ+0xc8], R9 ;  /* 0x0000c809000085a7 */ /* 0x000ea400080010ff */
[----:B--2---:R-:W-:Y:S05]  /*9fd0*/  @!P0 BRA `(.L_x_203) ;  /* 0xfffffffc00f08947 */ /* 0x004fea000383ffff */
[----:B------:R-:W-:Y:S05]  /*9fe0*/  BRA `(.L_x_204) ;  /* 0xffffffb800447947 */ /* 0x000fea000383ffff */
.L_x_103:
[----:B------:R-:W-:-:S07]  /*9ff0*/  MOV R0, UR21 ;  /* 0x0000001500007c02 */ /* 0x000fce0008000f00 */
.L_x_205:
[----:B-1----:R1:W3:Y:S02]  /*a000*/  SYNCS.PHASECHK.TRANS64.TRYWAIT P0, [R0+URZ+0xb0], R2 ;  /* 0x0000b002000075a7 */ /* 0x0022e400080011ff */
[----:B---3--:R-:W-:Y:S05]  /*a010*/  @!P0 NANOSLEEP.SYNCS 0x989680 ;  /* 0x009896800000895d */ /* 0x008fea0003900000 */
[----:B------:R-:W3:Y:S02]  /*a020*/  @!P0 SYNCS.PHASECHK.TRANS64 P0, [R0+URZ+0xb0], R2 ;  /* 0x0000b002000085a7 */ /* 0x000ee400080010ff */
[----:B---3--:R-:W-:Y:S05]  /*a030*/  @!P0 BRA `(.L_x_205) ;  /* 0xfffffffc00f08947 */ /* 0x008fea000383ffff */
[----:B------:R-:W-:Y:S05]  /*a040*/  BRA `(.L_x_206) ;  /* 0xffffffb800b87947 */ /* 0x000fea000383ffff */
.L_x_104:
[----:B-1----:R-:W-:-:S07]  /*a050*/  MOV R0, UR21 ;  /* 0x0000001500007c02 */ /* 0x002fce0008000f00 */
.L_x_207:
[----:B-1----:R1:W3:Y:S02]  /*a060*/  SYNCS.PHASECHK.TRANS64.TRYWAIT P0, [R0+URZ+0xb8], R2 ;  /* 0x0000b802000075a7 */ /* 0x0022e400080011ff */
[----:B---3--:R-:W-:Y:S05]  /*a070*/  @!P0 NANOSLEEP.SYNCS 0x989680 ;  /* 0x009896800000895d */ /* 0x008fea0003900000 */
[----:B------:R-:W3:Y:S02]  /*a080*/  @!P0 SYNCS.PHASECHK.TRANS64 P0, [R0+URZ+0xb8], R2 ;  /* 0x0000b802000085a7 */ /* 0x000ee400080010ff */
[----:B---3--:R-:W-:Y:S05]  /*a090*/  @!P0 BRA `(.L_x_207) ;  /* 0xfffffffc00f08947 */ /* 0x008fea000383ffff */
[----:B------:R-:W-:Y:S05]  /*a0a0*/  BRA `(.L_x_208) ;  /* 0xffffffb800a87947 */ /* 0x000fea000383ffff */
.L_x_105:
[----:B-1----:R-:W-:-:S07]  /*a0b0*/  MOV R0, UR21 ;  /* 0x0000001500007c02 */ /* 0x002fce0008000f00 */
.L_x_209:
[----:B-1----:R1:W3:Y:S02]  /*a0c0*/  SYNCS.PHASECHK.TRANS64.TRYWAIT P0, [R0+URZ+0xc0], R2 ;  /* 0x0000c002000075a7 */ /* 0x0022e400080011ff */
[----:B---3--:R-:W-:Y:S05]  /*a0d0*/  @!P0 NANOSLEEP.SYNCS 0x989680 ;  /* 0x009896800000895d */ /* 0x008fea0003900000 */
[----:B------:R-:W3:Y:S02]  /*a0e0*/  @!P0 SYNCS.PHASECHK.TRANS64 P0, [R0+URZ+0xc0], R2 ;  /* 0x0000c002000085a7 */ /* 0x000ee400080010ff */
[----:B---3--:R-:W-:Y:S05]  /*a0f0*/  @!P0 BRA `(.L_x_209) ;  /* 0xfffffffc00f08947 */ /* 0x008fea000383ffff */
[----:B------:R-:W-:Y:S05]  /*a100*/  BRA `(.L_x_210) ;  /* 0xffffffb800987947 */ /* 0x000fea000383ffff */
.L_x_107:
[----:B--2---:R2:W3:Y:S02]  /*a110*/  SYNCS.PHASECHK.TRANS64.TRYWAIT P0, [R3+URZ+0xe0], R0 ;  /* 0x0000e000030075a7 */ /* 0x0044e400080011ff */
[----:B---3--:R-:W-:Y:S05]  /*a120*/  @!P0 NANOSLEEP.SYNCS 0x989680 ;  /* 0x009896800000895d */ /* 0x008fea0003900000 */
[----:B------:R-:W3:Y:S02]  /*a130*/  @!P0 SYNCS.PHASECHK.TRANS64 P0, [R3+URZ+0xe0], R0 ;  /* 0x0000e000030085a7 */ /* 0x000ee400080010ff */
[----:B---3--:R-:W-:Y:S05]  /*a140*/  @!P0 BRA `(.L_x_107) ;  /* 0xfffffffc00f08947 */ /* 0x008fea000383ffff */
[----:B------:R-:W-:Y:S05]  /*a150*/  BRA `(.L_x_211) ;  /* 0xffffffbc00587947 */ /* 0x000fea000383ffff */
.L_x_118:
[----:B-1----:R-:W-:Y:S04]  /*a160*/  MOV R2, UR44 ;  /* 0x0000002c00027c02 */ /* 0x002fe80008000f00 */
[----:B------:R1:W2:Y:S03]  /*a170*/  SYNCS.PHASECHK.TRANS64.TRYWAIT P0, [R2+URZ+0x90], R3 ;  /* 0x00009003020075a7 */ /* 0x0002a600080011ff */
[----:B--2---:R-:W-:Y:S05]  /*a180*/  @!P0 NANOSLEEP.SYNCS 0x989680 ;  /* 0x009896800000895d */ /* 0x004fea0003900000 */
[----:B------:R-:W2:Y:S02]  /*a190*/  @!P0 SYNCS.PHASECHK.TRANS64 P0, [R2+URZ+0x90], R3 ;  /* 0x00009003020085a7 */ /* 0x000ea400080010ff */
[----:B--2---:R-:W-:Y:S05]  /*a1a0*/  @!P0 BRA `(.L_x_118) ;  /* 0xfffffffc00ec8947 */ /* 0x004fea000383ffff */
[----:B------:R-:W-:Y:S05]  /*a1b0*/  BRA `(.L_x_117) ;  /* 0xffffffc800ac7947 */ /* 0x000fea000383ffff */
.L_x_120:
[----:B-1----:R1:W3:Y:S02]  /*a1c0*/  SYNCS.PHASECHK.TRANS64.TRYWAIT P1, [R72+URZ+0x100], R0 ;  /* 0x00010000480075a7 */ /* 0x0022e400080211ff */
[----:B---3--:R-:W-:Y:S05]  /*a1d0*/  @!P1 NANOSLEEP.SYNCS 0x989680 ;  /* 0x009896800000995d */ /* 0x008fea0003900000 */
[----:B------:R-:W3:Y:S02]  /*a1e0*/  @!P1 SYNCS.PHASECHK.TRANS64 P1, [R72+URZ+0x100], R0 ;  /* 0x00010000480095a7 */ /* 0x000ee400080210ff */
[----:B---3--:R-:W-:Y:S05]  /*a1f0*/  @!P1 BRA `(.L_x_120) ;  /* 0xfffffffc00f09947 */ /* 0x008fea000383ffff */
[----:B------:R-:W-:Y:S05]  /*a200*/  BRA `(.L_x_119) ;  /* 0xffffffc800d47947 */ /* 0x000fea000383ffff */
.L_x_129:
[----:B-1----:R1:W3:Y:S02]  /*a210*/  SYNCS.PHASECHK.TRANS64.TRYWAIT P0, [R2+URZ+0x90], R0 ;  /* 0x00009000020075a7 */ /* 0x0022e400080011ff */
[----:B---3--:R-:W-:Y:S05]  /*a220*/  @!P0 NANOSLEEP.SYNCS 0x989680 ;  /* 0x009896800000895d */ /* 0x008fea0003900000 */
[----:B------:R-:W3:Y:S02]  /*a230*/  @!P0 SYNCS.PHASECHK.TRANS64 P0, [R2+URZ+0x90], R0 ;  /* 0x00009000020085a7 */ /* 0x000ee400080010ff */
[----:B---3--:R-:W-:Y:S05]  /*a240*/  @!P0 BRA `(.L_x_129) ;  /* 0xfffffffc00f08947 */ /* 0x008fea000383ffff */
[----:B------:R-:W-:Y:S05]  /*a250*/  BRA `(.L_x_128) ;  /* 0xffffffd000f07947 */ /* 0x000fea000383ffff */
.L_x_137:
[----:B-1----:R1:W3:Y:S02]  /*a260*/  SYNCS.PHASECHK.TRANS64.TRYWAIT P0, [R6+URZ+0x90], R5 ;  /* 0x00009005060075a7 */ /* 0x0022e400080011ff */
[----:B---3--:R-:W-:Y:S05]  /*a270*/  @!P0 NANOSLEEP.SYNCS 0x989680 ;  /* 0x009896800000895d */ /* 0x008fea0003900000 */
[----:B------:R-:W3:Y:S02]  /*a280*/  @!P0 SYNCS.PHASECHK.TRANS64 P0, [R6+URZ+0x90], R5 ;  /* 0x00009005060085a7 */ /* 0x000ee400080010ff */
[----:B---3--:R-:W-:Y:S05]  /*a290*/  @!P0 BRA `(.L_x_137) ;  /* 0xfffffffc00f08947 */ /* 0x008fea000383ffff */
[----:B------:R-:W-:Y:S05]  /*a2a0*/  BRA `(.L_x_136) ;  /* 0xffffffdc00347947 */ /* 0x000fea000383ffff */
.L_x_145:
[----:B-1----:R1:W3:Y:S02]  /*a2b0*/  SYNCS.PHASECHK.TRANS64.TRYWAIT P0, [R0+URZ+0x90], R5 ;  /* 0x00009005000075a7 */ /* 0x0022e400080011ff */
[----:B---3--:R-:W-:Y:S05]  /*a2c0*/  @!P0 NANOSLEEP.SYNCS 0x989680 ;  /* 0x009896800000895d */ /* 0x008fea0003900000 */
[----:B------:R-:W3:Y:S02]  /*a2d0*/  @!P0 SYNCS.PHASECHK.TRANS64 P0, [R0+URZ+0x90], R5 ;  /* 0x00009005000085a7 */ /* 0x000ee400080010ff */
[----:B---3--:R-:W-:Y:S05]  /*a2e0*/  @!P0 BRA `(.L_x_145) ;  /* 0xfffffffc00f08947 */ /* 0x008fea000383ffff */
[----:B------:R-:W-:Y:S05]  /*a2f0*/  BRA `(.L_x_144) ;  /* 0xffffffe400747947 */ /* 0x000fea000383ffff */
        .weak           $__internal_0_$__cuda_sm10x_tcgen05_guardrail_trap_col_being_dealloced_not_returned_by_alloc
        .type           $__internal_0_$__cuda_sm10x_tcgen05_guardrail_trap_col_being_dealloced_not_returned_by_alloc,@function
        .size           $__internal_0_$__cuda_sm10x_tcgen05_guardrail_trap_col_being_dealloced_not_returned_by_alloc,($__internal_1_$__cuda_sm10x_tcgen05_guardrail_trap_phase_invalid_during_alloc - $__internal_0_$__cuda_sm10x_tcgen05_guardrail_trap_col_being_dealloced_not_returned_by_alloc)
$__internal_0_$__cuda_sm10x_tcgen05_guardrail_trap_col_being_dealloced_not_returned_by_alloc:
[----:B------:R-:W-:Y:S05]  /*a300*/  BPT.TRAP 0x1 ;  /* 0x000000040000795c */ /* 0x000fea0000300000 */
[----:B------:R-:W-:-:S04]  /*a310*/  HFMA2 R3, -RZ, RZ, 0, 0 ;  /* 0x00000000ff037431 */ /* 0x000fc800000001ff */
[----:B------:R-:W-:Y:S05]  /*a320*/  RET.REL.NODEC R2 `(_ZN7cutlass13device_kernelINS_4gemm6kernel13GemmUniversalIN4cute5tupleIJiiiiEEENS1_10collective13CollectiveMmaINS1_35MainloopSm100TmaUmmaWarpSpecializedILi9ELi2ELi4ENS5_IJNS4_1CILi4EEESB_NSA_ILi1EEEEEEEENS5_IJNSA_ILi256EEENSA_ILi64EEENSA_ILi32EEEEEENS_10tfloat32_tENS5_IJlSC_lEEESJ_SK_NS4_8TiledMMAINS4_8MMA_AtomIJNS4_23SM100_MMA_TF32_2x1SM_SSISJ_SJ_fLi256ELi64ELNS4_4UMMA5MajorE0ELSP_0ELNSO_7ScaleInE0ELSQ_0EEEEEENS4_6LayoutINS5_IJSC_SC_SC_EEENS5_IJNSA_ILi0EEESV_SV_EEEEENS5_IJNS4_10UnderscoreESY_SY_EEEEENS4_28SM100_TMA_2SM_LOAD_MULTICASTENS4_14ComposedLayoutINS4_7SwizzleILi3ELi4ELi3EEENS4_18smem_ptr_flag_bitsILi32EEENST_INS5_IJNSA_ILi8EEESH_EEENS5_IJSH_SC_EEEEEEEvNS4_8identityES11_S1B_vS1C_EENS_8epilogue10collective18CollectiveEpilogueINS1E_23Sm100TmaWarpSpecializedILi4ELi2ELi16ELb1ELb0EEEJNS5_IJNSA_ILi128EEESG_SH_EEENS5_IJNST_IS1J_SC_EENST_INSA_ILi16EEESC_EEEEESJ_SK_SJ_SK_NS1E_6fusion15FusionCallbacksIS1I_NS1P_17LinearCombinationISJ_fSJ_fLNS_15FloatRoundStyleE2EEES1K_S1O_JEEENS4_5SM1004TMEM4LOAD26SM100_TMEM_LOAD_32dp32b16xENS4_13SM90_TMA_LOADENS12_INS13_ILi2ELi4ELi3EEES16_NST_INS5_IJS17_S1M_EEENS5_IJS1M_SC_EEEEEEENS4_39AutoVectorizingCopyWithAssumedAlignmentILi128EEENS4_14SM90_TMA_STOREES24_S26_S26_EEEvvEEEEvNT_6ParamsE) ;  /* 0xffffff5c02347950 */ /* 0x000fea0003c3ffff */
        .weak           $__internal_1_$__cuda_sm10x_tcgen05_guardrail_trap_phase_invalid_during_alloc
        .type           $__internal_1_$__cuda_sm10x_tcgen05_guardrail_trap_phase_invalid_during_alloc,@function
        .size           $__internal_1_$__cuda_sm10x_tcgen05_guardrail_trap_phase_invalid_during_alloc,($__internal_2_$__cuda_sm10x_tcgen05_guardrail_trap_unallocated_columns_being_dealloced - $__internal_1_$__cuda_sm10x_tcgen05_guardrail_trap_phase_invalid_during_alloc)
$__internal_1_$__cuda_sm10x_tcgen05_guardrail_trap_phase_invalid_during_alloc:
[----:B------:R-:W-:Y:S05]  /*a330*/  BPT.TRAP 0x1 ;  /* 0x000000040000795c */ /* 0x000fea0000300000 */
[----:B------:R-:W-:-:S04]  /*a340*/  MOV R5, 0x0 ;  /* 0x0000000000057802 */ /* 0x000fc80000000f00 */
[----:B------:R-:W-:Y:S05]  /*a350*/  RET.REL.NODEC R4 `(_ZN7cutlass13device_kernelINS_4gemm6kernel13GemmUniversalIN4cute5tupleIJiiiiEEENS1_10collective13CollectiveMmaINS1_35MainloopSm100TmaUmmaWarpSpecializedILi9ELi2ELi4ENS5_IJNS4_1CILi4EEESB_NSA_ILi1EEEEEEEENS5_IJNSA_ILi256EEENSA_ILi64EEENSA_ILi32EEEEEENS_10tfloat32_tENS5_IJlSC_lEEESJ_SK_NS4_8TiledMMAINS4_8MMA_AtomIJNS4_23SM100_MMA_TF32_2x1SM_SSISJ_SJ_fLi256ELi64ELNS4_4UMMA5MajorE0ELSP_0ELNSO_7ScaleInE0ELSQ_0EEEEEENS4_6LayoutINS5_IJSC_SC_SC_EEENS5_IJNSA_ILi0EEESV_SV_EEEEENS5_IJNS4_10UnderscoreESY_SY_EEEEENS4_28SM100_TMA_2SM_LOAD_MULTICASTENS4_14ComposedLayoutINS4_7SwizzleILi3ELi4ELi3EEENS4_18smem_ptr_flag_bitsILi32EEENST_INS5_IJNSA_ILi8EEESH_EEENS5_IJSH_SC_EEEEEEEvNS4_8identityES11_S1B_vS1C_EENS_8epilogue10collective18CollectiveEpilogueINS1E_23Sm100TmaWarpSpecializedILi4ELi2ELi16ELb1ELb0EEEJNS5_IJNSA_ILi128EEESG_SH_EEENS5_IJNST_IS1J_SC_EENST_INSA_ILi16EEESC_EEEEESJ_SK_SJ_SK_NS1E_6fusion15FusionCallbacksIS1I_NS1P_17LinearCombinationISJ_fSJ_fLNS_15FloatRoundStyleE2EEES1K_S1O_JEEENS4_5SM1004TMEM4LOAD26SM100_TMEM_LOAD_32dp32b16xENS4_13SM90_TMA_LOADENS12_INS13_ILi2ELi4ELi3EEES16_NST_INS5_IJS17_S1M_EEENS5_IJS1M_SC_EEEEEEENS4_39AutoVectorizingCopyWithAssumedAlignmentILi128EEENS4_14SM90_TMA_STOREES24_S26_S26_EEEvvEEEEvNT_6ParamsE) ;  /* 0xffffff5c04287950 */ /* 0x000fea0003c3ffff */
        .weak           $__internal_2_$__cuda_sm10x_tcgen05_guardrail_trap_unallocated_columns_being_dealloced
        .type           $__internal_2_$__cuda_sm10x_tcgen05_guardrail_trap_unallocated_columns_being_dealloced,@function
        .size           $__internal_2_$__cuda_sm10x_tcgen05_guardrail_trap_unallocated_columns_being_dealloced,(.L_x_213 - $__internal_2_$__cuda_sm10x_tcgen05_guardrail_trap_unallocated_columns_being_dealloced)
$__internal_2_$__cuda_sm10x_tcgen05_guardrail_trap_unallocated_columns_being_dealloced:
[----:B------:R-:W-:Y:S05]  /*a360*/  BPT.TRAP 0x1 ;  /* 0x000000040000795c */ /* 0x000fea0000300000 */
[----:B------:R-:W-:-:S04]  /*a370*/  HFMA2 R3, -RZ, RZ, 0, 0 ;  /* 0x00000000ff037431 */ /* 0x000fc800000001ff */
[----:B------:R-:W-:Y:S05]  /*a380*/  RET.REL.NODEC R2 `(_ZN7cutlass13device_kernelINS_4gemm6kernel13GemmUniversalIN4cute5tupleIJiiiiEEENS1_10collective13CollectiveMmaINS1_35MainloopSm100TmaUmmaWarpSpecializedILi9ELi2ELi4ENS5_IJNS4_1CILi4EEESB_NSA_ILi1EEEEEEEENS5_IJNSA_ILi256EEENSA_ILi64EEENSA_ILi32EEEEEENS_10tfloat32_tENS5_IJlSC_lEEESJ_SK_NS4_8TiledMMAINS4_8MMA_AtomIJNS4_23SM100_MMA_TF32_2x1SM_SSISJ_SJ_fLi256ELi64ELNS4_4UMMA5MajorE0ELSP_0ELNSO_7ScaleInE0ELSQ_0EEEEEENS4_6LayoutINS5_IJSC_SC_SC_EEENS5_IJNSA_ILi0EEESV_SV_EEEEENS5_IJNS4_10UnderscoreESY_SY_EEEEENS4_28SM100_TMA_2SM_LOAD_MULTICASTENS4_14ComposedLayoutINS4_7SwizzleILi3ELi4ELi3EEENS4_18smem_ptr_flag_bitsILi32EEENST_INS5_IJNSA_ILi8EEESH_EEENS5_IJSH_SC_EEEEEEEvNS4_8identityES11_S1B_vS1C_EENS_8epilogue10collective18CollectiveEpilogueINS1E_23Sm100TmaWarpSpecializedILi4ELi2ELi16ELb1ELb0EEEJNS5_IJNSA_ILi128EEESG_SH_EEENS5_IJNST_IS1J_SC_EENST_INSA_ILi16EEESC_EEEEESJ_SK_SJ_SK_NS1E_6fusion15FusionCallbacksIS1I_NS1P_17LinearCombinationISJ_fSJ_fLNS_15FloatRoundStyleE2EEES1K_S1O_JEEENS4_5SM1004TMEM4LOAD26SM100_TMEM_LOAD_32dp32b16xENS4_13SM90_TMA_LOADENS12_INS13_ILi2ELi4ELi3EEES16_NST_INS5_IJS17_S1M_EEENS5_IJS1M_SC_EEEEEEENS4_39AutoVectorizingCopyWithAssumedAlignmentILi128EEENS4_14SM90_TMA_STOREES24_S26_S26_EEEvvEEEEvNT_6ParamsE) ;  /* 0xffffff5c021c7950 */ /* 0x000fea0003c3ffff */
.L_x_212:
[----:B------:R-:W-:-:S00]  /*a390*/  BRA `(.L_x_212) ;  /* 0xfffffffc00fc7947 */ /* 0x000fc0000383ffff */
[----:B------:R-:W-:-:S00]  /*a3a0*/  NOP ;  /* 0x0000000000007918 */ /* 0x000fc00000000000 */
        /* <DEDUP_REMOVED lines=13> */
.L_x_213:


//--------------------- .nv.global.init           --------------------------
	.section	.nv.global.init,"aw",@progbits
.nv.global.init:
	.type		$str$27,@object
	.size		$str$27,($str$28 - $str$27)
$str$27:
        /*0000*/ 	.byte	0x28, 0x61, 0x64, 0x64, 0x72, 0x65, 0x73, 0x73, 0x20, 0x26, 0x20, 0x6d, 0x61, 0x73, 0x6b, 0x29
        /*0010*/ 	.byte	0x20, 0x3d, 0x3d, 0x20, 0x30, 0x00
	.type		$str$28,@object
	.size		$str$28,($str$26 - $str$28)
$str$28:
        /*0016*/ 	.byte	0x2f, 0x74, 0x6d, 0x70, 0x2f, 0x63, 0x75, 0x74, 0x6c, 0x61, 0x73, 0x73, 0x5f, 0x73, 0x77, 0x65
        /*0026*/ 	.byte	0x65, 0x70, 0x5f, 0x73, 0x72, 0x63, 0x2f, 0x69, 0x6e, 0x63, 0x6c, 0x75, 0x64, 0x65, 0x2f, 0x63
        /*0036*/ 	.byte	0x75, 0x74, 0x65, 0x2f, 0x70, 0x6f, 0x69, 0x6e, 0x74, 0x65, 0x72, 0x5f, 0x66, 0x6c, 0x61, 0x67
        /*0046*/ 	.byte	0x67, 0x65, 0x64, 0x2e, 0x68, 0x70, 0x70, 0x00
	.type		$str$26,@object
	.size		$str$26,($str$25 - $str$26)
$str$26:
        /*004e*/ 	.byte	0x2f, 0x74, 0x6d, 0x70, 0x2f, 0x63, 0x75, 0x74, 0x6c, 0x61, 0x73, 0x73, 0x5f, 0x73, 0x77, 0x65
        /*005e*/ 	.byte	0x65, 0x70, 0x5f, 0x73, 0x72, 0x63, 0x2f, 0x69, 0x6e, 0x63, 0x6c, 0x75, 0x64, 0x65, 0x2f, 0x63
        /*006e*/ 	.byte	0x75, 0x74, 0x65, 0x2f, 0x61, 0x74, 0x6f, 0x6d, 0x2f, 0x63, 0x6f, 0x70, 0x79, 0x5f, 0x74, 0x72
        /*007e*/ 	.byte	0x61, 0x69, 0x74, 0x73, 0x5f, 0x73, 0x6d, 0x31, 0x30, 0x30, 0x2e, 0x68, 0x70, 0x70, 0x00
	.type		$str$25,@object
	.size		$str$25,(__unnamed_1 - $str$25)
$str$25:
        /*008d*/ 	.byte	0x28, 0x28, 0x75, 0x69, 0x6e, 0x74, 0x33, 0x32, 0x5f, 0x74, 0x28, 0x74, 0x68, 0x72, 0x65, 0x61
        /*009d*/ 	.byte	0x64, 0x49, 0x64, 0x78, 0x2e, 0x78, 0x29, 0x20, 0x2f, 0x20, 0x33, 0x32, 0x29, 0x20, 0x25, 0x20
        /*00ad*/ 	.byte	0x34, 0x29, 0x20, 0x3d, 0x3d, 0x20, 0x28, 0x28, 0x28, 0x74, 0x6d, 0x65, 0x6d, 0x5f, 0x61, 0x64
        /*00bd*/ 	.byte	0x64, 0x72, 0x20, 0x3e, 0x3e, 0x20, 0x31, 0x36, 0x29, 0x20, 0x2f, 0x20, 0x33, 0x32, 0x29, 0x20
        /*00cd*/ 	.byte	0x25, 0x20, 0x34, 0x29, 0x00
	.type		__unnamed_1,@object
	.size		__unnamed_1,(__unnamed_2 - __unnamed_1)
__unnamed_1:
        /*00d2*/ 	.byte	0x61, 0x75, 0x74, 0x6f, 0x20, 0x63, 0x75, 0x74, 0x65, 0x3a, 0x3a, 0x61, 0x73, 0x5f, 0x70, 0x6f
        /* <DEDUP_REMOVED lines=24> */
        /*0262*/ 	.byte	0x32, 0x30, 0x34, 0x38, 0x3e, 0x3e, 0x3e, 0x3e, 0x5d, 0x00
	.type		__unnamed_2,@object
	.size		__unnamed_2,(.L_2 - __unnamed_2)
__unnamed_2:
        /* <DEDUP_REMOVED lines=42> */
        /*050c*/ 	.byte	0x3e, 0x5d, 0x00
.L_2:


//--------------------- .nv.shared._ZN7cutlass13device_kernelINS_4gemm6kernel13GemmUniversalIN4cute5tupleIJiiiiEEENS1_10collective13CollectiveMmaINS1_35MainloopSm100TmaUmmaWarpSpecializedILi9ELi2ELi4ENS5_IJNS4_1CILi4EEESB_NSA_ILi1EEEEEEEENS5_IJNSA_ILi256EEENSA_ILi64EEENSA_ILi32EEEEEENS_10tfloat32_tENS5_IJlSC_lEEESJ_SK_NS4_8TiledMMAINS4_8MMA_AtomIJNS4_23SM100_MMA_TF32_2x1SM_SSISJ_SJ_fLi256ELi64ELNS4_4UMMA5MajorE0ELSP_0ELNSO_7ScaleInE0ELSQ_0EEEEEENS4_6LayoutINS5_IJSC_SC_SC_EEENS5_IJNSA_ILi0EEESV_SV_EEEEENS5_IJNS4_10UnderscoreESY_SY_EEEEENS4_28SM100_TMA_2SM_LOAD_MULTICASTENS4_14ComposedLayoutINS4_7SwizzleILi3ELi4ELi3EEENS4_18smem_ptr_flag_bitsILi32EEENST_INS5_IJNSA_ILi8EEESH_EEENS5_IJSH_SC_EEEEEEEvNS4_8identityES11_S1B_vS1C_EENS_8epilogue10collective18CollectiveEpilogueINS1E_23Sm100TmaWarpSpecializedILi4ELi2ELi16ELb1ELb0EEEJNS5_IJNSA_ILi128EEESG_SH_EEENS5_IJNST_IS1J_SC_EENST_INSA_ILi16EEESC_EEEEESJ_SK_SJ_SK_NS1E_6fusion15FusionCallbacksIS1I_NS1P_17LinearCombinationISJ_fSJ_fLNS_15FloatRoundStyleE2EEES1K_S1O_JEEENS4_5SM1004TMEM4LOAD26SM100_TMEM_LOAD_32dp32b16xENS4_13SM90_TMA_LOADENS12_INS13_ILi2ELi4ELi3EEES16_NST_INS5_IJS17_S1M_EEENS5_IJS1M_SC_EEEEEEENS4_39AutoVectorizingCopyWithAssumedAlignmentILi128EEENS4_14SM90_TMA_STOREES24_S26_S26_EEEvvEEEEvNT_6ParamsE --------------------------
	.section	.nv.shared._ZN7cutlass13device_kernelINS_4gemm6kernel13GemmUniversalIN4cute5tupleIJiiiiEEENS1_10collective13CollectiveMmaINS1_35MainloopSm100TmaUmmaWarpSpecializedILi9ELi2ELi4ENS5_IJNS4_1CILi4EEESB_NSA_ILi1EEEEEEEENS5_IJNSA_ILi256EEENSA_ILi64EEENSA_ILi32EEEEEENS_10tfloat32_tENS5_IJlSC_lEEESJ_SK_NS4_8TiledMMAINS4_8MMA_AtomIJNS4_23SM100_MMA_TF32_2x1SM_SSISJ_SJ_fLi256ELi64ELNS4_4UMMA5MajorE0ELSP_0ELNSO_7ScaleInE0ELSQ_0EEEEEENS4_6LayoutINS5_IJSC_SC_SC_EEENS5_IJNSA_ILi0EEESV_SV_EEEEENS5_IJNS4_10UnderscoreESY_SY_EEEEENS4_28SM100_TMA_2SM_LOAD_MULTICASTENS4_14ComposedLayoutINS4_7SwizzleILi3ELi4ELi3EEENS4_18smem_ptr_flag_bitsILi32EEENST_INS5_IJNSA_ILi8EEESH_EEENS5_IJSH_SC_EEEEEEEvNS4_8identityES11_S1B_vS1C_EENS_8epilogue10collective18CollectiveEpilogueINS1E_23Sm100TmaWarpSpecializedILi4ELi2ELi16ELb1ELb0EEEJNS5_IJNSA_ILi128EEESG_SH_EEENS5_IJNST_IS1J_SC_EENST_INSA_ILi16EEESC_EEEEESJ_SK_SJ_SK_NS1E_6fusion15FusionCallbacksIS1I_NS1P_17LinearCombinationISJ_fSJ_fLNS_15FloatRoundStyleE2EEES1K_S1O_JEEENS4_5SM1004TMEM4LOAD26SM100_TMEM_LOAD_32dp32b16xENS4_13SM90_TMA_LOADENS12_INS13_ILi2ELi4ELi3EEES16_NST_INS5_IJS17_S1M_EEENS5_IJS1M_SC_EEEEEEENS4_39AutoVectorizingCopyWithAssumedAlignmentILi128EEENS4_14SM90_TMA_STOREES24_S26_S26_EEEvvEEEEvNT_6ParamsE,"aw",@nobits
	.sectionflags	@""
	.align	16
	.zero		1024


//--------------------- .nv.shared.reserved.0     --------------------------
	.section	.nv.shared.reserved.0,"aw",@nobits
	.weak		__nv_reservedSMEM_offset_0_alias
	.size		__nv_reservedSMEM_offset_0_alias, 0, 64
	.other		__nv_reservedSMEM_offset_0_alias,@"STO_CUDA_RESERVED_SHARED STV_DEFAULT"
__nv_reservedSMEM_offset_0_alias:
	.zero		0
.nv.shared.reserved.0:
	.zero		64
	.weak		__nv_reservedSMEM_tcgen05_partition
	.type		__nv_reservedSMEM_tcgen05_partition,@object
	.size		__nv_reservedSMEM_tcgen05_partition,(.L_0 - __nv_reservedSMEM_tcgen05_partition)
__nv_reservedSMEM_tcgen05_partition:
	.zero		32
.L_0:


//--------------------- .nv.global                --------------------------
	.section	.nv.global,"aw",@nobits
.nv.global:
	.type		_ZN40_INTERNAL_be6f23aa_4_k_cu_ad9388f6_192104cute1_E,@object
	.size		_ZN40_INTERNAL_be6f23aa_4_k_cu_ad9388f6_192104cute1_E,(_ZN40_INTERNAL_be6f23aa_4_k_cu_ad9388f6_192104cuda3std3__45__cpo6cbeginE - _ZN40_INTERNAL_be6f23aa_4_k_cu_ad9388f6_192104cute1_E)
_ZN40_INTERNAL_be6f23aa_4_k_cu_ad9388f6_192104cute1_E:
	.zero		1
	.type		_ZN40_INTERNAL_be6f23aa_4_k_cu_ad9388f6_192104cuda3std3__45__cpo6cbeginE,@object
	.size		_ZN40_INTERNAL_be6f23aa_4_k_cu_ad9388f6_192104cuda3std3__45__cpo6cbeginE,(_ZN40_INTERNAL_be6f23aa_4_k_cu_ad9388f6_192104cuda3std3__48in_placeE - _ZN40_INTERNAL_be6f23aa_4_k_cu_ad9388f6_192104cuda3std3__45__cpo6cbeginE)
_ZN40_INTERNAL_be6f23aa_4_k_cu_ad9388f6_192104cuda3std3__45__cpo6cbeginE:
	.zero		1
	.type		_ZN40_INTERNAL_be6f23aa_4_k_cu_ad9388f6_192104cuda3std3__48in_placeE,@object
	.size		_ZN40_INTERNAL_be6f23aa_4_k_cu_ad9388f6_192104cuda3std3__48in_placeE,(_ZN40_INTERNAL_be6f23aa_4_k_cu_ad9388f6_192104cuda3std6ranges3__45__cpo9iter_moveE - _ZN40_INTERNAL_be6f23aa_4_k_cu_ad9388f6_192104cuda3std3__48in_placeE)
_ZN40_INTERNAL_be6f23aa_4_k_cu_ad9388f6_192104cuda3std3__48in_placeE:
	.zero		1
	.type		_ZN40_INTERNAL_be6f23aa_4_k_cu_ad9388f6_192104cuda3std6ranges3__45__cpo9iter_moveE,@object
	.size		_ZN40_INTERNAL_be6f23aa_4_k_cu_ad9388f6_192104cuda3std6ranges3__45__cpo9iter_moveE,(_ZN40_INTERNAL_be6f23aa_4_k_cu_ad9388f6_192104cuda3std3__45__cpo5beginE - _ZN40_INTERNAL_be6f23aa_4_k_cu_ad9388f6_192104cuda3std6ranges3__45__cpo9iter_moveE)
_ZN40_INTERNAL_be6f23aa_4_k_cu_ad9388f6_192104cuda3std6ranges3__45__cpo9iter_moveE:
	.zero		1
	.type		_ZN40_INTERNAL_be6f23aa_4_k_cu_ad9388f6_192104cuda3std3__45__cpo5beginE,@object
	.size		_ZN40_INTERNAL_be6f23aa_4_k_cu_ad9388f6_192104cuda3std3__45__cpo5beginE,(_ZN40_INTERNAL_be6f23aa_4_k_cu_ad9388f6_192104cuda3std3__442_GLOBAL__N__be6f23aa_4_k_cu_ad9388f6_192106ignoreE - _ZN40_INTERNAL_be6f23aa_4_k_cu_ad9388f6_192104cuda3std3__45__cpo5beginE)
_ZN40_INTERNAL_be6f23aa_4_k_cu_ad9388f6_192104cuda3std3__45__cpo5beginE:
	.zero		1
	.type		_ZN40_INTERNAL_be6f23aa_4_k_cu_ad9388f6_192104cuda3std3__442_GLOBAL__N__be6f23aa_4_k_cu_ad9388f6_192106ignoreE,@object
	.size		_ZN40_INTERNAL_be6f23aa_4_k_cu_ad9388f6_192104cuda3std3__442_GLOBAL__N__be6f23aa_4_k_cu_ad9388f6_192106ignoreE,(_ZN40_INTERNAL_be6f23aa_4_k_cu_ad9388f6_192104cute7productE - _ZN40_INTERNAL_be6f23aa_4_k_cu_ad9388f6_192104cuda3std3__442_GLOBAL__N__be6f23aa_4_k_cu_ad9388f6_192106ignoreE)
_ZN40_INTERNAL_be6f23aa_4_k_cu_ad9388f6_192104cuda3std3__442_GLOBAL__N__be6f23aa_4_k_cu_ad9388f6_192106ignoreE:
	.zero		1
	.type		_ZN40_INTERNAL_be6f23aa_4_k_cu_ad9388f6_192104cute7productE,@object
	.size		_ZN40_INTERNAL_be6f23aa_4_k_cu_ad9388f6_192104cute7productE,(_ZN40_INTERNAL_be6f23aa_4_k_cu_ad9388f6_192104cuda3std3__45__cpo3endE - _ZN40_INTERNAL_be6f23aa_4_k_cu_ad9388f6_192104cute7productE)
_ZN40_INTERNAL_be6f23aa_4_k_cu_ad9388f6_192104cute7productE:
	.zero		1
	.type		_ZN40_INTERNAL_be6f23aa_4_k_cu_ad9388f6_192104cuda3std3__45__cpo3endE,@object
	.size		_ZN40_INTERNAL_be6f23aa_4_k_cu_ad9388f6_192104cuda3std3__45__cpo3endE,(_ZN40_INTERNAL_be6f23aa_4_k_cu_ad9388f6_192104cuda3std3__419piecewise_constructE - _ZN40_INTERNAL_be6f23aa_4_k_cu_ad9388f6_192104cuda3std3__45__cpo3endE)
_ZN40_INTERNAL_be6f23aa_4_k_cu_ad9388f6_192104cuda3std3__45__cpo3endE:
	.zero		1
	.type		_ZN40_INTERNAL_be6f23aa_4_k_cu_ad9388f6_192104cuda3std3__419piecewise_constructE,@object
	.size		_ZN40_INTERNAL_be6f23aa_4_k_cu_ad9388f6_192104cuda3std3__419piecewise_constructE,(_ZN40_INTERNAL_be6f23aa_4_k_cu_ad9388f6_192104cuda3std3__45__cpo4cendE - _ZN40_INTERNAL_be6f23aa_4_k_cu_ad9388f6_192104cuda3std3__419piecewise_constructE)
_ZN40_INTERNAL_be6f23aa_4_k_cu_ad9388f6_192104cuda3std3__419piecewise_constructE:
	.zero		1
	.type		_ZN40_INTERNAL_be6f23aa_4_k_cu_ad9388f6_192104cuda3std3__45__cpo4cendE,@object
	.size		_ZN40_INTERNAL_be6f23aa_4_k_cu_ad9388f6_192104cuda3std3__45__cpo4cendE,(_ZN40_INTERNAL_be6f23aa_4_k_cu_ad9388f6_192104cuda3std6ranges3__45__cpo4swapE - _ZN40_INTERNAL_be6f23aa_4_k_cu_ad9388f6_192104cuda3std3__45__cpo4cendE)
_ZN40_INTERNAL_be6f23aa_4_k_cu_ad9388f6_192104cuda3std3__45__cpo4cendE:
	.zero		1
	.type		_ZN40_INTERNAL_be6f23aa_4_k_cu_ad9388f6_192104cuda3std6ranges3__45__cpo4swapE,@object
	.size		_ZN40_INTERNAL_be6f23aa_4_k_cu_ad9388f6_192104cuda3std6ranges3__45__cpo4swapE,(.L_10 - _ZN40_INTERNAL_be6f23aa_4_k_cu_ad9388f6_192104cuda3std6ranges3__45__cpo4swapE)
_ZN40_INTERNAL_be6f23aa_4_k_cu_ad9388f6_192104cuda3std6ranges3__45__cpo4swapE:
	.zero		1
.L_10:


//--------------------- .nv.constant0._ZN7cutlass13device_kernelINS_4gemm6kernel13GemmUniversalIN4cute5tupleIJiiiiEEENS1_10collective13CollectiveMmaINS1_35MainloopSm100TmaUmmaWarpSpecializedILi9ELi2ELi4ENS5_IJNS4_1CILi4EEESB_NSA_ILi1EEEEEEEENS5_IJNSA_ILi256EEENSA_ILi64EEENSA_ILi32EEEEEENS_10tfloat32_tENS5_IJlSC_lEEESJ_SK_NS4_8TiledMMAINS4_8MMA_AtomIJNS4_23SM100_MMA_TF32_2x1SM_SSISJ_SJ_fLi256ELi64ELNS4_4UMMA5MajorE0ELSP_0ELNSO_7ScaleInE0ELSQ_0EEEEEENS4_6LayoutINS5_IJSC_SC_SC_EEENS5_IJNSA_ILi0EEESV_SV_EEEEENS5_IJNS4_10UnderscoreESY_SY_EEEEENS4_28SM100_TMA_2SM_LOAD_MULTICASTENS4_14ComposedLayoutINS4_7SwizzleILi3ELi4ELi3EEENS4_18smem_ptr_flag_bitsILi32EEENST_INS5_IJNSA_ILi8EEESH_EEENS5_IJSH_SC_EEEEEEEvNS4_8identityES11_S1B_vS1C_EENS_8epilogue10collective18CollectiveEpilogueINS1E_23Sm100TmaWarpSpecializedILi4ELi2ELi16ELb1ELb0EEEJNS5_IJNSA_ILi128EEESG_SH_EEENS5_IJNST_IS1J_SC_EENST_INSA_ILi16EEESC_EEEEESJ_SK_SJ_SK_NS1E_6fusion15FusionCallbacksIS1I_NS1P_17LinearCombinationISJ_fSJ_fLNS_15FloatRoundStyleE2EEES1K_S1O_JEEENS4_5SM1004TMEM4LOAD26SM100_TMEM_LOAD_32dp32b16xENS4_13SM90_TMA_LOADENS12_INS13_ILi2ELi4ELi3EEES16_NST_INS5_IJS17_S1M_EEENS5_IJS1M_SC_EEEEEEENS4_39AutoVectorizingCopyWithAssumedAlignmentILi128EEENS4_14SM90_TMA_STOREES24_S26_S26_EEEvvEEEEvNT_6ParamsE --------------------------
	.section	.nv.constant0._ZN7cutlass13device_kernelINS_4gemm6kernel13GemmUniversalIN4cute5tupleIJiiiiEEENS1_10collective13CollectiveMmaINS1_35MainloopSm100TmaUmmaWarpSpecializedILi9ELi2ELi4ENS5_IJNS4_1CILi4EEESB_NSA_ILi1EEEEEEEENS5_IJNSA_ILi256EEENSA_ILi64EEENSA_ILi32EEEEEENS_10tfloat32_tENS5_IJlSC_lEEESJ_SK_NS4_8TiledMMAINS4_8MMA_AtomIJNS4_23SM100_MMA_TF32_2x1SM_SSISJ_SJ_fLi256ELi64ELNS4_4UMMA5MajorE0ELSP_0ELNSO_7ScaleInE0ELSQ_0EEEEEENS4_6LayoutINS5_IJSC_SC_SC_EEENS5_IJNSA_ILi0EEESV_SV_EEEEENS5_IJNS4_10UnderscoreESY_SY_EEEEENS4_28SM100_TMA_2SM_LOAD_MULTICASTENS4_14ComposedLayoutINS4_7SwizzleILi3ELi4ELi3EEENS4_18smem_ptr_flag_bitsILi32EEENST_INS5_IJNSA_ILi8EEESH_EEENS5_IJSH_SC_EEEEEEEvNS4_8identityES11_S1B_vS1C_EENS_8epilogue10collective18CollectiveEpilogueINS1E_23Sm100TmaWarpSpecializedILi4ELi2ELi16ELb1ELb0EEEJNS5_IJNSA_ILi128EEESG_SH_EEENS5_IJNST_IS1J_SC_EENST_INSA_ILi16EEESC_EEEEESJ_SK_SJ_SK_NS1E_6fusion15FusionCallbacksIS1I_NS1P_17LinearCombinationISJ_fSJ_fLNS_15FloatRoundStyleE2EEES1K_S1O_JEEENS4_5SM1004TMEM4LOAD26SM100_TMEM_LOAD_32dp32b16xENS4_13SM90_TMA_LOADENS12_INS13_ILi2ELi4ELi3EEES16_NST_INS5_IJS17_S1M_EEENS5_IJS1M_SC_EEEEEEENS4_39AutoVectorizingCopyWithAssumedAlignmentILi128EEENS4_14SM90_TMA_STOREES24_S26_S26_EEEvvEEEEvNT_6ParamsE,"a",@progbits
	.sectionflags	@""
	.align	4
.nv.constant0._ZN7cutlass13device_kernelINS_4gemm6kernel13GemmUniversalIN4cute5tupleIJiiiiEEENS1_10collective13CollectiveMmaINS1_35MainloopSm100TmaUmmaWarpSpecializedILi9ELi2ELi4ENS5_IJNS4_1CILi4EEESB_NSA_ILi1EEEEEEEENS5_IJNSA_ILi256EEENSA_ILi64EEENSA_ILi32EEEEEENS_10tfloat32_tENS5_IJlSC_lEEESJ_SK_NS4_8TiledMMAINS4_8MMA_AtomIJNS4_23SM100_MMA_TF32_2x1SM_SSISJ_SJ_fLi256ELi64ELNS4_4UMMA5MajorE0ELSP_0ELNSO_7ScaleInE0ELSQ_0EEEEEENS4_6LayoutINS5_IJSC_SC_SC_EEENS5_IJNSA_ILi0EEESV_SV_EEEEENS5_IJNS4_10UnderscoreESY_SY_EEEEENS4_28SM100_TMA_2SM_LOAD_MULTICASTENS4_14ComposedLayoutINS4_7SwizzleILi3ELi4ELi3EEENS4_18smem_ptr_flag_bitsILi32EEENST_INS5_IJNSA_ILi8EEESH_EEENS5_IJSH_SC_EEEEEEEvNS4_8identityES11_S1B_vS1C_EENS_8epilogue10collective18CollectiveEpilogueINS1E_23Sm100TmaWarpSpecializedILi4ELi2ELi16ELb1ELb0EEEJNS5_IJNSA_ILi128EEESG_SH_EEENS5_IJNST_IS1J_SC_EENST_INSA_ILi16EEESC_EEEEESJ_SK_SJ_SK_NS1E_6fusion15FusionCallbacksIS1I_NS1P_17LinearCombinationISJ_fSJ_fLNS_15FloatRoundStyleE2EEES1K_S1O_JEEENS4_5SM1004TMEM4LOAD26SM100_TMEM_LOAD_32dp32b16xENS4_13SM90_TMA_LOADENS12_INS13_ILi2ELi4ELi3EEES16_NST_INS5_IJS17_S1M_EEENS5_IJS1M_SC_EEEEEEENS4_39AutoVectorizingCopyWithAssumedAlignmentILi128EEENS4_14SM90_TMA_STOREES24_S26_S26_EEEvvEEEEvNT_6ParamsE:
	.zero		2944


//--------------------- SYMBOLS --------------------------

	.type		.nv.reservedSmem.offset0,@object
	.size		.nv.reservedSmem.offset0,0x4
	.type		.nv.reservedSmem.cap,@object
	.size		.nv.reservedSmem.cap,0x4
	.type		__assertfail,@function
